//
// Generated by NVIDIA NVVM Compiler
//
// Compiler Build ID: CL-36424714
// Cuda compilation tools, release 13.0, V13.0.88
// Based on NVVM 20.0.0
//

.version 9.0
.target sm_100
.address_size 64

	// .globl	_Z11rms_norm_v3IfLi32ELi128EEvPT_S1_S1_iif
// _ZZN11cuda_reduce12block_reduceIfLi32ENS_3AddEEET_S2_E6s_data has been demoted
// _ZZ11rms_norm_v3IfLi32ELi128EEvPT_S1_S1_iifE5s_var has been demoted

.visible .entry _Z11rms_norm_v3IfLi32ELi128EEvPT_S1_S1_iif(
	.param .u64 .ptr .align 1 _Z11rms_norm_v3IfLi32ELi128EEvPT_S1_S1_iif_param_0,
	.param .u64 .ptr .align 1 _Z11rms_norm_v3IfLi32ELi128EEvPT_S1_S1_iif_param_1,
	.param .u64 .ptr .align 1 _Z11rms_norm_v3IfLi32ELi128EEvPT_S1_S1_iif_param_2,
	.param .u32 _Z11rms_norm_v3IfLi32ELi128EEvPT_S1_S1_iif_param_3,
	.param .u32 _Z11rms_norm_v3IfLi32ELi128EEvPT_S1_S1_iif_param_4,
	.param .f32 _Z11rms_norm_v3IfLi32ELi128EEvPT_S1_S1_iif_param_5
)
{
	.local .align 16 .b8 	__local_depot0[16];
	.reg .b64 	%SP;
	.reg .b64 	%SPL;
	.reg .pred 	%p<18>;
	.reg .b32 	%r<64>;
	.reg .b32 	%f<136>;
	.reg .b64 	%rd<72>;
	// demoted variable
	.shared .align 4 .b8 _ZZN11cuda_reduce12block_reduceIfLi32ENS_3AddEEET_S2_E6s_data[4];
	// demoted variable
	.shared .align 4 .f32 _ZZ11rms_norm_v3IfLi32ELi128EEvPT_S1_S1_iifE5s_var;
	mov.u64 	%SPL, __local_depot0;
	ld.param.u64 	%rd37, [_Z11rms_norm_v3IfLi32ELi128EEvPT_S1_S1_iif_param_0];
	ld.param.u64 	%rd38, [_Z11rms_norm_v3IfLi32ELi128EEvPT_S1_S1_iif_param_1];
	ld.param.u64 	%rd39, [_Z11rms_norm_v3IfLi32ELi128EEvPT_S1_S1_iif_param_2];
	ld.param.u32 	%r26, [_Z11rms_norm_v3IfLi32ELi128EEvPT_S1_S1_iif_param_4];
	ld.param.f32 	%f14, [_Z11rms_norm_v3IfLi32ELi128EEvPT_S1_S1_iif_param_5];
	cvta.to.global.u64 	%rd1, %rd39;
	cvta.to.global.u64 	%rd2, %rd38;
	cvta.to.global.u64 	%rd3, %rd37;
	add.u64 	%rd4, %SPL, 0;
	mov.u32 	%r1, %tid.x;
	mov.u32 	%r2, %ctaid.x;
	shl.b32 	%r63, %r1, 2;
	setp.ge.s32 	%p1, %r63, %r26;
	@%p1 bra 	$L__BB0_8;
	mul.lo.s32 	%r28, %r26, %r2;
	cvt.u64.u32 	%rd5, %r28;
	not.b32 	%r29, %r63;
	add.s32 	%r30, %r26, %r29;
	shr.u32 	%r31, %r30, 7;
	add.s32 	%r4, %r31, 1;
	and.b32  	%r5, %r4, 3;
	setp.lt.u32 	%p2, %r30, 384;
	mov.b32 	%r59, 0;
	mov.u32 	%r58, %r63;
	@%p2 bra 	$L__BB0_4;
	and.b32  	%r59, %r4, 67108860;
	add.s64 	%rd63, %rd4, 36;
	neg.s32 	%r56, %r59;
	mul.wide.u32 	%rd41, %r1, 16;
	shl.b64 	%rd42, %rd5, 2;
	add.s64 	%rd43, %rd41, %rd42;
	add.s64 	%rd44, %rd43, %rd3;
	add.s64 	%rd62, %rd44, 1028;
	mov.u32 	%r58, %r63;
$L__BB0_3:
	ld.global.f32 	%f17, [%rd62+-1024];
	ld.global.f32 	%f18, [%rd62+-1020];
	ld.global.f32 	%f19, [%rd62+-1016];
	st.local.f32 	[%rd63+-32], %f17;
	st.local.v2.f32 	[%rd63+-28], {%f18, %f19};
	ld.global.f32 	%f20, [%rd62+-512];
	ld.global.f32 	%f21, [%rd62+-508];
	ld.global.f32 	%f22, [%rd62+-504];
	st.local.f32 	[%rd63+-16], %f20;
	st.local.v2.f32 	[%rd63+-12], {%f21, %f22};
	ld.global.f32 	%f23, [%rd62];
	ld.global.f32 	%f24, [%rd62+4];
	ld.global.f32 	%f25, [%rd62+8];
	st.local.f32 	[%rd63], %f23;
	st.local.v2.f32 	[%rd63+4], {%f24, %f25};
	ld.global.f32 	%f131, [%rd62+508];
	ld.global.f32 	%f26, [%rd62+512];
	ld.global.f32 	%f27, [%rd62+516];
	ld.global.f32 	%f28, [%rd62+520];
	st.local.f32 	[%rd63+16], %f26;
	st.local.v2.f32 	[%rd63+20], {%f27, %f28};
	add.s32 	%r58, %r58, 512;
	add.s64 	%rd63, %rd63, 64;
	add.s32 	%r56, %r56, 4;
	add.s64 	%rd62, %rd62, 2048;
	setp.ne.s32 	%p3, %r56, 0;
	@%p3 bra 	$L__BB0_3;
$L__BB0_4:
	setp.eq.s32 	%p4, %r5, 0;
	@%p4 bra 	$L__BB0_7;
	neg.s32 	%r60, %r5;
	mul.wide.u32 	%rd45, %r59, 16;
	add.s64 	%rd46, %rd45, %rd4;
	add.s64 	%rd65, %rd46, 8;
	cvt.u64.u32 	%rd47, %r58;
	add.s64 	%rd48, %rd47, %rd5;
	shl.b64 	%rd49, %rd48, 2;
	add.s64 	%rd50, %rd49, %rd3;
	add.s64 	%rd64, %rd50, 8;
$L__BB0_6:
	.pragma "nounroll";
	ld.global.f32 	%f131, [%rd64+-8];
	ld.global.f32 	%f29, [%rd64+-4];
	ld.global.f32 	%f30, [%rd64];
	ld.global.f32 	%f31, [%rd64+4];
	st.local.f32 	[%rd65+-4], %f29;
	st.local.v2.f32 	[%rd65], {%f30, %f31};
	add.s32 	%r60, %r60, 1;
	setp.ne.s32 	%p5, %r60, 0;
	add.s64 	%rd65, %rd65, 16;
	add.s64 	%rd64, %rd64, 512;
	@%p5 bra 	$L__BB0_6;
$L__BB0_7:
	ld.local.f32 	%f134, [%rd4+4];
	ld.local.v2.f32 	{%f133, %f132}, [%rd4+8];
$L__BB0_8:
	fma.rn.f32 	%f32, %f131, %f131, 0f00000000;
	fma.rn.f32 	%f33, %f134, %f134, %f32;
	fma.rn.f32 	%f34, %f133, %f133, %f33;
	fma.rn.f32 	%f35, %f132, %f132, %f34;
	and.b32  	%r17, %r1, 31;
	add.f32 	%f36, %f35, 0f00000000;
	mov.b32 	%r32, %f36;
	shfl.sync.bfly.b32	%r33|%p6, %r32, 16, 31, -1;
	mov.b32 	%f37, %r33;
	add.f32 	%f38, %f36, %f37;
	mov.b32 	%r34, %f38;
	shfl.sync.bfly.b32	%r35|%p7, %r34, 8, 31, -1;
	mov.b32 	%f39, %r35;
	add.f32 	%f40, %f38, %f39;
	mov.b32 	%r36, %f40;
	shfl.sync.bfly.b32	%r37|%p8, %r36, 4, 31, -1;
	mov.b32 	%f41, %r37;
	add.f32 	%f42, %f40, %f41;
	mov.b32 	%r38, %f42;
	shfl.sync.bfly.b32	%r39|%p9, %r38, 2, 31, -1;
	mov.b32 	%f43, %r39;
	add.f32 	%f44, %f42, %f43;
	mov.b32 	%r40, %f44;
	shfl.sync.bfly.b32	%r41|%p10, %r40, 1, 31, -1;
	mov.b32 	%f45, %r41;
	add.f32 	%f12, %f44, %f45;
	setp.ne.s32 	%p11, %r17, 0;
	@%p11 bra 	$L__BB0_10;
	shr.u32 	%r42, %r1, 3;
	mov.u32 	%r43, _ZZN11cuda_reduce12block_reduceIfLi32ENS_3AddEEET_S2_E6s_data;
	add.s32 	%r44, %r43, %r42;
	st.shared.f32 	[%r44], %f12;
$L__BB0_10:
	bar.sync 	0;
	setp.ne.s32 	%p12, %r1, 0;
	@%p12 bra 	$L__BB0_12;
	shl.b32 	%r45, %r17, 2;
	mov.u32 	%r46, _ZZN11cuda_reduce12block_reduceIfLi32ENS_3AddEEET_S2_E6s_data;
	add.s32 	%r47, %r46, %r45;
	ld.shared.f32 	%f46, [%r47];
	add.f32 	%f47, %f14, %f46;
	sqrt.rn.f32 	%f48, %f47;
	rcp.rn.f32 	%f49, %f48;
	st.shared.f32 	[_ZZ11rms_norm_v3IfLi32ELi128EEvPT_S1_S1_iifE5s_var], %f49;
$L__BB0_12:
	setp.ge.s32 	%p13, %r63, %r26;
	bar.sync 	0;
	@%p13 bra 	$L__BB0_19;
	mul.lo.s32 	%r48, %r26, %r2;
	cvt.u64.u32 	%rd18, %r48;
	ld.shared.f32 	%f13, [_ZZ11rms_norm_v3IfLi32ELi128EEvPT_S1_S1_iifE5s_var];
	not.b32 	%r49, %r63;
	add.s32 	%r18, %r26, %r49;
	and.b32  	%r50, %r18, 384;
	setp.eq.s32 	%p14, %r50, 384;
	@%p14 bra 	$L__BB0_16;
	shr.u32 	%r51, %r18, 7;
	add.s32 	%r52, %r51, 1;
	and.b32  	%r53, %r52, 3;
	neg.s32 	%r61, %r53;
	mul.wide.u32 	%rd51, %r1, 16;
	shl.b64 	%rd52, %rd18, 2;
	add.s64 	%rd53, %rd51, %rd52;
	add.s64 	%rd54, %rd53, 8;
	add.s64 	%rd68, %rd3, %rd54;
	add.s64 	%rd67, %rd2, %rd54;
	add.s64 	%rd55, %rd51, %rd1;
	add.s64 	%rd66, %rd55, 8;
	shl.b32 	%r54, %r52, 7;
	and.b32  	%r55, %r54, 384;
	add.s32 	%r63, %r55, %r63;
$L__BB0_15:
	.pragma "nounroll";
	ld.global.f32 	%f50, [%rd66+-8];
	ld.global.f32 	%f51, [%rd68+-8];
	mul.f32 	%f52, %f50, %f51;
	mul.f32 	%f53, %f52, %f13;
	st.global.f32 	[%rd68+-8], %f53;
	ld.global.f32 	%f54, [%rd66+-4];
	ld.global.f32 	%f55, [%rd68+-4];
	mul.f32 	%f56, %f54, %f55;
	mul.f32 	%f57, %f56, %f13;
	st.global.f32 	[%rd68+-4], %f57;
	ld.global.f32 	%f58, [%rd66];
	ld.global.f32 	%f59, [%rd68];
	mul.f32 	%f60, %f58, %f59;
	mul.f32 	%f61, %f60, %f13;
	st.global.f32 	[%rd68], %f61;
	ld.global.f32 	%f62, [%rd66+4];
	ld.global.f32 	%f63, [%rd68+4];
	mul.f32 	%f64, %f62, %f63;
	mul.f32 	%f65, %f64, %f13;
	st.global.f32 	[%rd68+4], %f65;
	st.global.f32 	[%rd67+-8], %f53;
	st.global.f32 	[%rd67+-4], %f57;
	st.global.f32 	[%rd67], %f61;
	st.global.f32 	[%rd67+4], %f65;
	add.s32 	%r61, %r61, 1;
	setp.ne.s32 	%p15, %r61, 0;
	add.s64 	%rd68, %rd68, 512;
	add.s64 	%rd67, %rd67, 512;
	add.s64 	%rd66, %rd66, 512;
	@%p15 bra 	$L__BB0_15;
$L__BB0_16:
	setp.lt.u32 	%p16, %r18, 384;
	@%p16 bra 	$L__BB0_19;
	cvt.u64.u32 	%rd56, %r63;
	add.s64 	%rd57, %rd56, %rd18;
	shl.b64 	%rd58, %rd57, 2;
	add.s64 	%rd59, %rd58, 1024;
	add.s64 	%rd71, %rd3, %rd59;
	add.s64 	%rd70, %rd2, %rd59;
	mul.wide.u32 	%rd60, %r63, 4;
	add.s64 	%rd61, %rd60, %rd1;
	add.s64 	%rd69, %rd61, 1024;
$L__BB0_18:
	ld.global.f32 	%f66, [%rd69+-1024];
	ld.global.f32 	%f67, [%rd71+-1024];
	mul.f32 	%f68, %f66, %f67;
	mul.f32 	%f69, %f68, %f13;
	st.global.f32 	[%rd71+-1024], %f69;
	ld.global.f32 	%f70, [%rd69+-1020];
	ld.global.f32 	%f71, [%rd71+-1020];
	mul.f32 	%f72, %f70, %f71;
	mul.f32 	%f73, %f72, %f13;
	st.global.f32 	[%rd71+-1020], %f73;
	ld.global.f32 	%f74, [%rd69+-1016];
	ld.global.f32 	%f75, [%rd71+-1016];
	mul.f32 	%f76, %f74, %f75;
	mul.f32 	%f77, %f76, %f13;
	st.global.f32 	[%rd71+-1016], %f77;
	ld.global.f32 	%f78, [%rd69+-1012];
	ld.global.f32 	%f79, [%rd71+-1012];
	mul.f32 	%f80, %f78, %f79;
	mul.f32 	%f81, %f80, %f13;
	st.global.f32 	[%rd71+-1012], %f81;
	st.global.f32 	[%rd70+-1024], %f69;
	st.global.f32 	[%rd70+-1020], %f73;
	st.global.f32 	[%rd70+-1016], %f77;
	st.global.f32 	[%rd70+-1012], %f81;
	ld.global.f32 	%f82, [%rd69+-512];
	ld.global.f32 	%f83, [%rd71+-512];
	mul.f32 	%f84, %f82, %f83;
	mul.f32 	%f85, %f84, %f13;
	st.global.f32 	[%rd71+-512], %f85;
	ld.global.f32 	%f86, [%rd69+-508];
	ld.global.f32 	%f87, [%rd71+-508];
	mul.f32 	%f88, %f86, %f87;
	mul.f32 	%f89, %f88, %f13;
	st.global.f32 	[%rd71+-508], %f89;
	ld.global.f32 	%f90, [%rd69+-504];
	ld.global.f32 	%f91, [%rd71+-504];
	mul.f32 	%f92, %f90, %f91;
	mul.f32 	%f93, %f92, %f13;
	st.global.f32 	[%rd71+-504], %f93;
	ld.global.f32 	%f94, [%rd69+-500];
	ld.global.f32 	%f95, [%rd71+-500];
	mul.f32 	%f96, %f94, %f95;
	mul.f32 	%f97, %f96, %f13;
	st.global.f32 	[%rd71+-500], %f97;
	st.global.f32 	[%rd70+-512], %f85;
	st.global.f32 	[%rd70+-508], %f89;
	st.global.f32 	[%rd70+-504], %f93;
	st.global.f32 	[%rd70+-500], %f97;
	ld.global.f32 	%f98, [%rd69];
	ld.global.f32 	%f99, [%rd71];
	mul.f32 	%f100, %f98, %f99;
	mul.f32 	%f101, %f100, %f13;
	st.global.f32 	[%rd71], %f101;
	ld.global.f32 	%f102, [%rd69+4];
	ld.global.f32 	%f103, [%rd71+4];
	mul.f32 	%f104, %f102, %f103;
	mul.f32 	%f105, %f104, %f13;
	st.global.f32 	[%rd71+4], %f105;
	ld.global.f32 	%f106, [%rd69+8];
	ld.global.f32 	%f107, [%rd71+8];
	mul.f32 	%f108, %f106, %f107;
	mul.f32 	%f109, %f108, %f13;
	st.global.f32 	[%rd71+8], %f109;
	ld.global.f32 	%f110, [%rd69+12];
	ld.global.f32 	%f111, [%rd71+12];
	mul.f32 	%f112, %f110, %f111;
	mul.f32 	%f113, %f112, %f13;
	st.global.f32 	[%rd71+12], %f113;
	st.global.f32 	[%rd70], %f101;
	st.global.f32 	[%rd70+4], %f105;
	st.global.f32 	[%rd70+8], %f109;
	st.global.f32 	[%rd70+12], %f113;
	ld.global.f32 	%f114, [%rd69+512];
	ld.global.f32 	%f115, [%rd71+512];
	mul.f32 	%f116, %f114, %f115;
	mul.f32 	%f117, %f116, %f13;
	st.global.f32 	[%rd71+512], %f117;
	ld.global.f32 	%f118, [%rd69+516];
	ld.global.f32 	%f119, [%rd71+516];
	mul.f32 	%f120, %f118, %f119;
	mul.f32 	%f121, %f120, %f13;
	st.global.f32 	[%rd71+516], %f121;
	ld.global.f32 	%f122, [%rd69+520];
	ld.global.f32 	%f123, [%rd71+520];
	mul.f32 	%f124, %f122, %f123;
	mul.f32 	%f125, %f124, %f13;
	st.global.f32 	[%rd71+520], %f125;
	ld.global.f32 	%f126, [%rd69+524];
	ld.global.f32 	%f127, [%rd71+524];
	mul.f32 	%f128, %f126, %f127;
	mul.f32 	%f129, %f128, %f13;
	st.global.f32 	[%rd71+524], %f129;
	st.global.f32 	[%rd70+512], %f117;
	st.global.f32 	[%rd70+516], %f121;
	st.global.f32 	[%rd70+520], %f125;
	st.global.f32 	[%rd70+524], %f129;
	add.s32 	%r63, %r63, 512;
	add.s64 	%rd71, %rd71, 2048;
	add.s64 	%rd70, %rd70, 2048;
	add.s64 	%rd69, %rd69, 2048;
	setp.lt.s32 	%p17, %r63, %r26;
	@%p17 bra 	$L__BB0_18;
$L__BB0_19:
	ret;

}


// ===== COMPILED SASS (sm_100) =====

	.target	sm_100

	.elftype	@"ET_EXEC"


//--------------------- .note.nv.tkinfo           --------------------------
	.section	.note.nv.tkinfo,"",@"SHT_NOTE"
	.sectionflags	@"SHF_NOTE_NV_TKINFO"
	.tkinfo
        /*0018*/ 	.word	0x00000002
        /*0030*/ 	.string	""
        /*0030*/ 	.string	"ptxas"
        /*0030*/ 	.string	"Cuda compilation tools, release 13.0, V13.0.88"
        /*0030*/ 	.string	"Build cuda_13.0.r13.0/compiler.36424714_0"
        /*0030*/ 	.string	"-arch sm_100 -m 64 "



//--------------------- .note.nv.cuinfo           --------------------------
	.section	.note.nv.cuinfo,"",@"SHT_NOTE"
	.sectionflags	@"SHF_NOTE_NV_CUINFO"
        /*0018*/ 	.short	0x0002
        /*001a*/ 	.short	0x0064
        /*001c*/ 	.short	0x0082
	.zero		2


//--------------------- .nv.info                  --------------------------
	.section	.nv.info,"",@"SHT_CUDA_INFO"
	.align	4


	//----- nvinfo : EIATTR_REGCOUNT
	.align		4
        /*0000*/ 	.byte	0x04, 0x2f
        /*0002*/ 	.short	(.L_1 - .L_0)
	.align		4
.L_0:
        /*0004*/ 	.word	index@(_Z11rms_norm_v3IfLi32ELi128EEvPT_S1_S1_iif)
        /*0008*/ 	.word	0x0000001e


	//----- nvinfo : EIATTR_FRAME_SIZE
	.align		4
.L_1:
        /*000c*/ 	.byte	0x04, 0x11
        /*000e*/ 	.short	(.L_3 - .L_2)
	.align		4
.L_2:
        /*0010*/ 	.word	index@($__internal_1_$__cuda_sm20_sqrt_rn_f32_slowpath)
        /*0014*/ 	.word	0x00000000


	//----- nvinfo : EIATTR_FRAME_SIZE
	.align		4
.L_3:
        /*0018*/ 	.byte	0x04, 0x11
        /*001a*/ 	.short	(.L_5 - .L_4)
	.align		4
.L_4:
        /*001c*/ 	.word	index@($__internal_0_$__cuda_sm20_rcp_rn_f32_slowpath)
        /*0020*/ 	.word	0x00000000


	//----- nvinfo : EIATTR_FRAME_SIZE
	.align		4
.L_5:
        /*0024*/ 	.byte	0x04, 0x11
        /*0026*/ 	.short	(.L_7 - .L_6)
	.align		4
.L_6:
        /*0028*/ 	.word	index@(_Z11rms_norm_v3IfLi32ELi128EEvPT_S1_S1_iif)
        /*002c*/ 	.word	0x00000000


	//----- nvinfo : EIATTR_MIN_STACK_SIZE
	.align		4
.L_7:
        /*0030*/ 	.byte	0x04, 0x12
        /*0032*/ 	.short	(.L_9 - .L_8)
	.align		4
.L_8:
        /*0034*/ 	.word	index@(_Z11rms_norm_v3IfLi32ELi128EEvPT_S1_S1_iif)
        /*0038*/ 	.word	0x00000000
.L_9:


//--------------------- .nv.compat                --------------------------
	.section	.nv.compat,"",@"SHT_CUDA_COMPAT_INFO"
	.align	4
        /*0000*/ 	.byte	0x02, 0x09, 0x00, 0x00, 0x02, 0x02, 0x01, 0x00, 0x02, 0x05, 0x05, 0x00, 0x03, 0x07, 0x01, 0x01
        /*0010*/ 	.byte	0x02, 0x03, 0x00, 0x00, 0x02, 0x06, 0x01, 0x00, 0x04, 0x0b, 0x08, 0x00, 0x01, 0x00, 0x00, 0x00
        /*0020*/ 	.byte	0x00, 0x00, 0x00, 0x00


//--------------------- .nv.info._Z11rms_norm_v3IfLi32ELi128EEvPT_S1_S1_iif --------------------------
	.section	.nv.info._Z11rms_norm_v3IfLi32ELi128EEvPT_S1_S1_iif,"",@"SHT_CUDA_INFO"
	.sectionflags	@""
	.align	4


	//----- nvinfo : EIATTR_CUDA_API_VERSION
	.align		4
        /*0000*/ 	.byte	0x04, 0x37
        /*0002*/ 	.short	(.L_11 - .L_10)
.L_10:
        /*0004*/ 	.word	0x00000082


	//----- nvinfo : EIATTR_KPARAM_INFO
	.align		4
.L_11:
        /*0008*/ 	.byte	0x04, 0x17
        /*000a*/ 	.short	(.L_13 - .L_12)
.L_12:
        /*000c*/ 	.word	0x00000000
        /*0010*/ 	.short	0x0005
        /*0012*/ 	.short	0x0020
        /*0014*/ 	.byte	0x00, 0xf0, 0x11, 0x00


	//----- nvinfo : EIATTR_KPARAM_INFO
	.align		4
.L_13:
        /*0018*/ 	.byte	0x04, 0x17
        /*001a*/ 	.short	(.L_15 - .L_14)
.L_14:
        /*001c*/ 	.word	0x00000000
        /*0020*/ 	.short	0x0004
        /*0022*/ 	.short	0x001c
        /*0024*/ 	.byte	0x00, 0xf0, 0x11, 0x00


	//----- nvinfo : EIATTR_KPARAM_INFO
	.align		4
.L_15:
        /*0028*/ 	.byte	0x04, 0x17
        /*002a*/ 	.short	(.L_17 - .L_16)
.L_16:
        /*002c*/ 	.word	0x00000000
        /*0030*/ 	.short	0x0003
        /*0032*/ 	.short	0x0018
        /*0034*/ 	.byte	0x00, 0xf0, 0x11, 0x00


	//----- nvinfo : EIATTR_KPARAM_INFO
	.align		4
.L_17:
        /*0038*/ 	.byte	0x04, 0x17
        /*003a*/ 	.short	(.L_19 - .L_18)
.L_18:
        /*003c*/ 	.word	0x00000000
        /*0040*/ 	.short	0x0002
        /*0042*/ 	.short	0x0010
        /*0044*/ 	.byte	0x00, 0xf5, 0x21, 0x00


	//----- nvinfo : EIATTR_KPARAM_INFO
	.align		4
.L_19:
        /*0048*/ 	.byte	0x04, 0x17
        /*004a*/ 	.short	(.L_21 - .L_20)
.L_20:
        /*004c*/ 	.word	0x00000000
        /*0050*/ 	.short	0x0001
        /*0052*/ 	.short	0x0008
        /*0054*/ 	.byte	0x00, 0xf5, 0x21, 0x00


	//----- nvinfo : EIATTR_KPARAM_INFO
	.align		4
.L_21:
        /*0058*/ 	.byte	0x04, 0x17
        /*005a*/ 	.short	(.L_23 - .L_22)
.L_22:
        /*005c*/ 	.word	0x00000000
        /*0060*/ 	.short	0x0000
        /*0062*/ 	.short	0x0000
        /*0064*/ 	.byte	0x00, 0xf5, 0x21, 0x00


	//----- nvinfo : EIATTR_SPARSE_MMA_MASK
	.align		4
.L_23:
        /*0068*/ 	.byte	0x03, 0x50
        /*006a*/ 	.short	0x0000


	//----- nvinfo : EIATTR_MAXREG_COUNT
	.align		4
        /*006c*/ 	.byte	0x03, 0x1b
        /*006e*/ 	.short	0x00ff


	//----- nvinfo : EIATTR_NUM_BARRIERS
	.align		4
        /*0070*/ 	.byte	0x02, 0x4c
        /*0072*/ 	.byte	0x01
	.zero		1


	//----- nvinfo : EIATTR_MERCURY_ISA_VERSION
	.align		4
        /*0074*/ 	.byte	0x03, 0x5f
        /*0076*/ 	.short	0x0101


	//----- nvinfo : EIATTR_COOP_GROUP_MASK_REGIDS
	.align		4
        /*0078*/ 	.byte	0x04, 0x29
        /*007a*/ 	.short	(.L_25 - .L_24)


	//   ....[0]....
.L_24:
        /*007c*/ 	.word	0xffffffff


	//   ....[1]....
        /*0080*/ 	.word	0xffffffff


	//   ....[2]....
        /*0084*/ 	.word	0xffffffff


	//   ....[3]....
        /*0088*/ 	.word	0xffffffff


	//   ....[4]....
        /*008c*/ 	.word	0xffffffff


	//----- nvinfo : EIATTR_COOP_GROUP_INSTR_OFFSETS
	.align		4
.L_25:
        /*0090*/ 	.byte	0x04, 0x28
        /*0092*/ 	.short	(.L_27 - .L_26)


	//   ....[0]....
.L_26:
        /*0094*/ 	.word	0x00001d20


	//   ....[1]....
        /*0098*/ 	.word	0x00001d40


	//   ....[2]....
        /*009c*/ 	.word	0x00001d60


	//   ....[3]....
        /*00a0*/ 	.word	0x00001d90


	//   ....[4]....
        /*00a4*/ 	.word	0x00001dd0


	//----- nvinfo : EIATTR_VRC_CTA_INIT_COUNT
	.align		4
.L_27:
        /*00a8*/ 	.byte	0x02, 0x4a
	.zero		1
	.zero		1


	//----- nvinfo : EIATTR_EXIT_INSTR_OFFSETS
	.align		4
        /*00ac*/ 	.byte	0x04, 0x1c
        /*00ae*/ 	.short	(.L_29 - .L_28)


	//   ....[0]....
.L_28:
        /*00b0*/ 	.word	0x00002100


	//   ....[1]....
        /*00b4*/ 	.word	0x000025a0


	//   ....[2]....
        /*00b8*/ 	.word	0x00002d50


	//----- nvinfo : EIATTR_CRS_STACK_SIZE
	.align		4
.L_29:
        /*00bc*/ 	.byte	0x04, 0x1e
        /*00be*/ 	.short	(.L_31 - .L_30)
.L_30:
        /*00c0*/ 	.word	0x00000000


	//----- nvinfo : EIATTR_CBANK_PARAM_SIZE
	.align		4
.L_31:
        /*00c4*/ 	.byte	0x03, 0x19
        /*00c6*/ 	.short	0x0024


	//----- nvinfo : EIATTR_PARAM_CBANK
	.align		4
        /*00c8*/ 	.byte	0x04, 0x0a
        /*00ca*/ 	.short	(.L_33 - .L_32)
	.align		4
.L_32:
        /*00cc*/ 	.word	index@(.nv.constant0._Z11rms_norm_v3IfLi32ELi128EEvPT_S1_S1_iif)
        /*00d0*/ 	.short	0x0380
        /*00d2*/ 	.short	0x0024


	//----- nvinfo : EIATTR_SW_WAR
	.align		4
.L_33:
        /*00d4*/ 	.byte	0x04, 0x36
        /*00d6*/ 	.short	(.L_35 - .L_34)
.L_34:
        /*00d8*/ 	.word	0x00000008
.L_35:


//--------------------- .nv.callgraph             --------------------------
	.section	.nv.callgraph,"",@"SHT_CUDA_CALLGRAPH"
	.align	4
	.sectionentsize	8
	.align		4
        /*0000*/ 	.word	0x00000000
	.align		4
        /*0004*/ 	.word	0xffffffff
	.align		4
        /*0008*/ 	.word	0x00000000
	.align		4
        /*000c*/ 	.word	0xfffffffe
	.align		4
        /*0010*/ 	.word	0x00000000
	.align		4
        /*0014*/ 	.word	0xfffffffd
	.align		4
        /*0018*/ 	.word	0x00000000
	.align		4
        /*001c*/ 	.word	0xfffffffc


//--------------------- .text._Z11rms_norm_v3IfLi32ELi128EEvPT_S1_S1_iif --------------------------
	.section	.text._Z11rms_norm_v3IfLi32ELi128EEvPT_S1_S1_iif,"ax",@progbits
	.align	128
        .global         _Z11rms_norm_v3IfLi32ELi128EEvPT_S1_S1_iif
        .type           _Z11rms_norm_v3IfLi32ELi128EEvPT_S1_S1_iif,@function
        .size           _Z11rms_norm_v3IfLi32ELi128EEvPT_S1_S1_iif,(.L_x_35 - _Z11rms_norm_v3IfLi32ELi128EEvPT_S1_S1_iif)
        .other          _Z11rms_norm_v3IfLi32ELi128EEvPT_S1_S1_iif,@"STO_CUDA_ENTRY STV_DEFAULT"
_Z11rms_norm_v3IfLi32ELi128EEvPT_S1_S1_iif:
.text._Z11rms_norm_v3IfLi32ELi128EEvPT_S1_S1_iif:
[----:B------:R-:W-:Y:S01]  /*0000*/  LDC R1, c[0x0][0x37c] ;  /* 0x0000df00ff017b82 */ /* 0x000fe20000000800 */
[----:B------:R-:W0:Y:S07]  /*0010*/  S2R R4, SR_TID.X ;  /* 0x0000000000047919 */ /* 0x000e2e0000002100 */
[----:B------:R-:W1:Y:S01]  /*0020*/  LDC R9, c[0x0][0x39c] ;  /* 0x0000e700ff097b82 */ /* 0x000e620000000800 */
[----:B------:R-:W2:Y:S01]  /*0030*/  LDCU.64 UR8, c[0x0][0x358] ;  /* 0x00006b00ff0877ac */ /* 0x000ea20008000a00 */
[----:B------:R-:W-:Y:S06]  /*0040*/  BSSY.RECONVERGENT B2, `(.L_x_0) ;  /* 0x00001c6000027945 */ /* 0x000fec0003800200 */
[----:B------:R-:W3:Y:S01]  /*0050*/  S2UR UR4, SR_CTAID.X ;  /* 0x00000000000479c3 */ /* 0x000ee20000002500 */
[----:B0-----:R-:W-:-:S05]  /*0060*/  IMAD.SHL.U32 R5, R4, 0x4, RZ ;  /* 0x0000000404057824 */ /* 0x001fca00078e00ff */
[----:B-1----:R-:W-:-:S13]  /*0070*/  ISETP.GE.AND P0, PT, R5, R9, PT ;  /* 0x000000090500720c */ /* 0x002fda0003f06270 */
[----:B--23--:R-:W-:Y:S05]  /*0080*/  @P0 BRA `(.L_x_1) ;  /* 0x0000001c00040947 */ /* 0x00cfea0003800000 */
[-C--:B------:R-:W-:Y:S01]  /*0090*/  LOP3.LUT R0, RZ, R5.reuse, RZ, 0x33, !PT ;  /* 0x00000005ff007212 */ /* 0x080fe200078e33ff */
[----:B------:R-:W-:Y:S01]  /*00a0*/  BSSY.RECONVERGENT B1, `(.L_x_2) ;  /* 0x000019d000017945 */ /* 0x000fe20003800200 */
[----:B------:R-:W-:Y:S01]  /*00b0*/  IMAD.MOV.U32 R10, RZ, RZ, RZ ;  /* 0x000000ffff0a7224 */ /* 0x000fe200078e00ff */
[----:B------:R-:W-:Y:S02]  /*00c0*/  MOV R12, R5 ;  /* 0x00000005000c7202 */ /* 0x000fe40000000f00 */
[----:B------:R-:W-:Y:S02]  /*00d0*/  IMAD.IADD R0, R0, 0x1, R9 ;  /* 0x0000000100007824 */ /* 0x000fe400078e0209 */
[----:B------:R-:W-:-:S03]  /*00e0*/  IMAD R9, R9, UR4, RZ ;  /* 0x0000000409097c24 */ /* 0x000fc6000f8e02ff */
[C---:B------:R-:W-:Y:S02]  /*00f0*/  ISETP.GE.U32.AND P0, PT, R0.reuse, 0x180, PT ;  /* 0x000001800000780c */ /* 0x040fe40003f06070 */
[----:B------:R-:W-:-:S04]  /*0100*/  LEA.HI R0, R0, 0x1, RZ, 0x19 ;  /* 0x0000000100007811 */ /* 0x000fc800078fc8ff */
[----:B------:R-:W-:-:S07]  /*0110*/  LOP3.LUT R11, R0, 0x3, RZ, 0xc0, !PT ;  /* 0x00000003000b7812 */ /* 0x000fce00078ec0ff */
[----:B------:R-:W-:Y:S05]  /*0120*/  @!P0 BRA `(.L_x_3) ;  /* 0x0000001800508947 */ /* 0x000fea0003800000 */
[----:B------:R-:W0:Y:S01]  /*0130*/  LDCU.64 UR6, c[0x0][0x380] ;  /* 0x00007000ff0677ac */ /* 0x000e220008000a00 */
[----:B------:R-:W-:Y:S01]  /*0140*/  LOP3.LUT R10, R0, 0x3fffffc, RZ, 0xc0, !PT ;  /* 0x03fffffc000a7812 */ /* 0x000fe200078ec0ff */
[----:B------:R-:W-:Y:S01]  /*0150*/  IMAD.SHL.U32 R2, R9, 0x4, RZ ;  /* 0x0000000409027824 */ /* 0x000fe200078e00ff */
[----:B------:R-:W-:Y:S01]  /*0160*/  SHF.R.U32.HI R3, RZ, 0x1e, R9 ;  /* 0x0000001eff037819 */ /* 0x000fe20000011609 */
[----:B------:R-:W-:Y:S01]  /*0170*/  BSSY.RELIABLE B0, `(.L_x_4) ;  /* 0x0000150000007945 */ /* 0x000fe20003800100 */
[----:B------:R-:W-:Y:S01]  /*0180*/  IMAD.MOV.U32 R23, RZ, RZ, 0x24 ;  /* 0x00000024ff177424 */ /* 0x000fe200078e00ff */
[----:B------:R-:W-:Y:S01]  /*0190*/  MOV R12, R5 ;  /* 0x00000005000c7202 */ /* 0x000fe20000000f00 */
[----:B------:R-:W-:Y:S02]  /*01a0*/  IMAD.MOV R24, RZ, RZ, -R10 ;  /* 0x000000ffff187224 */ /* 0x000fe400078e0a0a */
[----:B------:R-:W-:-:S03]  /*01b0*/  IMAD.WIDE.U32 R2, R4, 0x10, R2 ;  /* 0x0000001004027825 */ /* 0x000fc600078e0002 */
[----:B------:R-:W-:Y:S02]  /*01c0*/  ISETP.GE.AND P0, PT, R24, RZ, PT ;  /* 0x000000ff1800720c */ /* 0x000fe40003f06270 */
[----:B0-----:R-:W-:-:S04]  /*01d0*/  IADD3 R2, P1, PT, R2, UR6, RZ ;  /* 0x0000000602027c10 */ /* 0x001fc8000ff3e0ff */
[----:B------:R-:W-:-:S04]  /*01e0*/  IADD3 R2, P2, PT, R2, 0x404, RZ ;  /* 0x0000040402027810 */ /* 0x000fc80007f5e0ff */
[----:B------:R-:W-:-:S03]  /*01f0*/  IADD3.X R3, PT, PT, RZ, UR7, R3, P2, P1 ;  /* 0x00000007ff037c10 */ /* 0x000fc600097e2403 */
[----:B------:R-:W-:Y:S06]  /*0200*/  @P0 BRA `(.L_x_5) ;  /* 0x0000001400180947 */ /* 0x000fec0003800000 */
[----:B------:R-:W-:Y:S01]  /*0210*/  IMAD.MOV R0, RZ, RZ, -R24 ;  /* 0x000000ffff007224 */ /* 0x000fe200078e0a18 */
[----:B------:R-:W-:Y:S01]  /*0220*/  BSSY.RECONVERGENT B3, `(.L_x_6) ;  /* 0x00000d4000037945 */ /* 0x000fe20003800200 */
[----:B------:R-:W-:-:S03]  /*0230*/  PLOP3.LUT P0, PT, PT, PT, PT, 0x80, 0x8 ;  /* 0x000000000008781c */ /* 0x000fc60003f0f070 */
[----:B------:R-:W-:-:S13]  /*0240*/  ISETP.GT.AND P1, PT, R0, 0xc, PT ;  /* 0x0000000c0000780c */ /* 0x000fda0003f24270 */
[----:B------:R-:W-:Y:S05]  /*0250*/  @!P1 BRA `(.L_x_7) ;  /* 0x0000000c00409947 */ /* 0x000fea0003800000 */
[----:B------:R-:W-:Y:S01]  /*0260*/  BSSY.RECONVERGENT B4, `(.L_x_8) ;  /* 0x00000ce000047945 */ /* 0x000fe20003800200 */
[----:B------:R-:W-:-:S13]  /*0270*/  PLOP3.LUT P0, PT, PT, PT, PT, 0x8, 0x80 ;  /* 0x000000000080781c */ /* 0x000fda0003f0e170 */
.L_x_9:
[----:B------:R-:W2:Y:S04]  /*0280*/  LDG.E R17, desc[UR8][R2.64+-0x400] ;  /* 0xfffc000802117981 */ /* 0x000ea8000c1e1900 */
[----:B------:R-:W3:Y:S04]  /*0290*/  LDG.E R19, desc[UR8][R2.64+-0x3fc] ;  /* 0xfffc040802137981 */ /* 0x000ee8000c1e1900 */
[----:B------:R-:W4:Y:S04]  /*02a0*/  LDG.E R20, desc[UR8][R2.64+-0x3f8] ;  /* 0xfffc080802147981 */ /* 0x000f28000c1e1900 */
[----:B------:R-:W5:Y:S04]  /*02b0*/  LDG.E R22, desc[UR8][R2.64+-0x200] ;  /* 0xfffe000802167981 */ /* 0x000f68000c1e1900 */
[----:B------:R-:W5:Y:S04]  /*02c0*/  LDG.E R18, desc[UR8][R2.64+-0x1f8] ;  /* 0xfffe080802127981 */ /* 0x000f68000c1e1900 */
[----:B------:R-:W5:Y:S04]  /*02d0*/  LDG.E R14, desc[UR8][R2.64+-0x1fc] ;  /* 0xfffe0408020e7981 */ /* 0x000f68000c1e1900 */
[----:B------:R-:W5:Y:S04]  /*02e0*/  LDG.E R0, desc[UR8][R2.64] ;  /* 0x0000000802007981 */ /* 0x000f68000c1e1900 */
[----:B------:R-:W5:Y:S04]  /*02f0*/  LDG.E R13, desc[UR8][R2.64+0x8] ;  /* 0x00000808020d7981 */ /* 0x000f68000c1e1900 */
[----:B------:R-:W5:Y:S01]  /*0300*/  LDG.E R15, desc[UR8][R2.64+0x4] ;  /* 0x00000408020f7981 */ /* 0x000f62000c1e1900 */
[----:B------:R-:W-:-:S02]  /*0310*/  ISETP.EQ.AND P1, PT, R23, 0x28, PT ;  /* 0x000000281700780c */ /* 0x000fc40003f22270 */
[C---:B------:R-:W-:Y:S01]  /*0320*/  ISETP.EQ.AND P3, PT, R23.reuse, 0x2c, PT ;  /* 0x0000002c1700780c */ /* 0x040fe20003f62270 */
[----:B------:R-:W5:Y:S01]  /*0330*/  LDG.E R16, desc[UR8][R2.64+0x200] ;  /* 0x0002000802107981 */ /* 0x000f62000c1e1900 */
[C---:B------:R-:W-:Y:S02]  /*0340*/  ISETP.EQ.AND P2, PT, R23.reuse, 0x24, PT ;  /* 0x000000241700780c */ /* 0x040fe40003f42270 */
[C---:B------:R-:W-:Y:S01]  /*0350*/  ISETP.EQ.AND P4, PT, R23.reuse, 0x1c, PT ;  /* 0x0000001c1700780c */ /* 0x040fe20003f82270 */
[----:B------:R-:W5:Y:S01]  /*0360*/  LDG.E R25, desc[UR8][R2.64+0x204] ;  /* 0x0002040802197981 */ /* 0x000f62000c1e1900 */
[----:B------:R-:W-:-:S03]  /*0370*/  ISETP.EQ.AND P6, PT, R23, 0x18, PT ;  /* 0x000000181700780c */ /* 0x000fc60003fc2270 */
[----:B------:R-:W5:Y:S01]  /*0380*/  LDG.E R26, desc[UR8][R2.64+0x208] ;  /* 0x00020808021a7981 */ /* 0x000f62000c1e1900 */
[----:B------:R-:W-:-:S03]  /*0390*/  ISETP.EQ.AND P5, PT, R23, 0x4, PT ;  /* 0x000000041700780c */ /* 0x000fc60003fa2270 */
[----:B------:R-:W5:Y:S01]  /*03a0*/  LDG.E R21, desc[UR8][R2.64+0x600] ;  /* 0x0006000802157981 */ /* 0x000f62000c1e1900 */
[--C-:B--2---:R-:W-:Y:S01]  /*03b0*/  @P1 IMAD.MOV.U32 R8, RZ, RZ, R17.reuse ;  /* 0x000000ffff081224 */ /* 0x104fe200078e0011 */
[----:B------:R-:W-:Y:S01]  /*03c0*/  @P3 MOV R6, R17 ;  /* 0x0000001100063202 */ /* 0x000fe20000000f00 */
[----:B------:R-:W-:Y:S01]  /*03d0*/  @P2 IMAD.MOV.U32 R7, RZ, RZ, R17 ;  /* 0x000000ffff072224 */ /* 0x000fe200078e0011 */
[C---:B------:R-:W-:Y:S01]  /*03e0*/  ISETP.EQ.AND P1, PT, R23.reuse, 0x14, PT ;  /* 0x000000141700780c */ /* 0x040fe20003f22270 */
[----:B---3--:R-:W-:Y:S01]  /*03f0*/  @P2 IMAD.MOV.U32 R8, RZ, RZ, R19 ;  /* 0x000000ffff082224 */ /* 0x008fe200078e0013 */
[----:B------:R-:W2:Y:S01]  /*0400*/  LDG.E R17, desc[UR8][R2.64+0x400] ;  /* 0x0004000802117981 */ /* 0x000ea2000c1e1900 */
[--C-:B----4-:R-:W-:Y:S01]  /*0410*/  @P2 IMAD.MOV.U32 R6, RZ, RZ, R20.reuse ;  /* 0x000000ffff062224 */ /* 0x110fe200078e0014 */
[C---:B------:R-:W-:Y:S01]  /*0420*/  ISETP.EQ.AND P2, PT, R23.reuse, 0xc, PT ;  /* 0x0000000c1700780c */ /* 0x040fe20003f42270 */
[----:B------:R-:W-:Y:S01]  /*0430*/  @P4 IMAD.MOV.U32 R7, RZ, RZ, R20 ;  /* 0x000000ffff074224 */ /* 0x000fe200078e0014 */
[----:B------:R-:W3:Y:S01]  /*0440*/  LDG.E R19, desc[UR8][R2.64+0x404] ;  /* 0x0004040802137981 */ /* 0x000ee2000c1e1900 */
[C---:B------:R-:W-:Y:S01]  /*0450*/  ISETP.EQ.AND P3, PT, R23.reuse, 0x8, PT ;  /* 0x000000081700780c */ /* 0x040fe20003f62270 */
[--C-:B-----5:R-:W-:Y:S01]  /*0460*/  @P4 IMAD.MOV.U32 R6, RZ, RZ, R22.reuse ;  /* 0x000000ffff064224 */ /* 0x120fe200078e0016 */
[----:B------:R-:W-:Y:S01]  /*0470*/  @P6 MOV R8, R22 ;  /* 0x0000001600086202 */ /* 0x000fe20000000f00 */
[----:B------:R-:W4:Y:S03]  /*0480*/  LDG.E R20, desc[UR8][R2.64+0x408] ;  /* 0x0004080802147981 */ /* 0x000f26000c1e1900 */
[----:B------:R-:W-:Y:S01]  /*0490*/  @P1 IMAD.MOV.U32 R7, RZ, RZ, R22 ;  /* 0x000000ffff071224 */ /* 0x000fe200078e0016 */
[----:B------:R-:W-:Y:S01]  /*04a0*/  ISETP.EQ.AND P4, PT, R23, -0x4, PT ;  /* 0xfffffffc1700780c */ /* 0x000fe20003f82270 */
[----:B------:R-:W-:Y:S01]  /*04b0*/  @P1 IMAD.MOV.U32 R6, RZ, RZ, R18 ;  /* 0x000000ffff061224 */ /* 0x000fe200078e0012 */
[----:B------:R-:W5:Y:S01]  /*04c0*/  LDG.E R22, desc[UR8][R2.64+0x608] ;  /* 0x0006080802167981 */ /* 0x000f62000c1e1900 */
[----:B------:R-:W-:-:S03]  /*04d0*/  @P2 MOV R7, R18 ;  /* 0x0000001200072202 */ /* 0x000fc60000000f00 */
[----:B------:R-:W5:Y:S01]  /*04e0*/  LDG.E R18, desc[UR8][R2.64+0x604] ;  /* 0x0006040802127981 */ /* 0x000f62000c1e1900 */
[----:B------:R-:W-:Y:S01]  /*04f0*/  @P1 IMAD.MOV.U32 R8, RZ, RZ, R14 ;  /* 0x000000ffff081224 */ /* 0x000fe200078e000e */
[----:B------:R-:W-:Y:S01]  /*0500*/  @P2 MOV R6, R0 ;  /* 0x0000000000062202 */ /* 0x000fe20000000f00 */
[--C-:B------:R-:W-:Y:S01]  /*0510*/  @P3 IMAD.MOV.U32 R8, RZ, RZ, R0.reuse ;  /* 0x000000ffff083224 */ /* 0x100fe200078e0000 */
[----:B------:R-:W5:Y:S01]  /*0520*/  LDG.E R14, desc[UR8][R2.64+0x804] ;  /* 0x00080408020e7981 */ /* 0x000f62000c1e1900 */
[----:B------:R-:W-:Y:S02]  /*0530*/  @P5 IMAD.MOV.U32 R7, RZ, RZ, R0 ;  /* 0x000000ffff075224 */ /* 0x000fe400078e0000 */
[--C-:B------:R-:W-:Y:S01]  /*0540*/  @P4 IMAD.MOV.U32 R7, RZ, RZ, R13.reuse ;  /* 0x000000ffff074224 */ /* 0x100fe200078e000d */
[----:B------:R-:W5:Y:S01]  /*0550*/  LDG.E R0, desc[UR8][R2.64+0x800] ;  /* 0x0008000802007981 */ /* 0x000f62000c1e1900 */
[----:B------:R-:W-:-:S03]  /*0560*/  @P5 IMAD.MOV.U32 R6, RZ, RZ, R13 ;  /* 0x000000ffff065224 */ /* 0x000fc600078e000d */
[----:B------:R-:W5:Y:S01]  /*0570*/  LDG.E R13, desc[UR8][R2.64+0x808] ;  /* 0x00080808020d7981 */ /* 0x000f62000c1e1900 */
[----:B------:R-:W-:-:S03]  /*0580*/  @P5 IMAD.MOV.U32 R8, RZ, RZ, R15 ;  /* 0x000000ffff085224 */ /* 0x000fc600078e000f */
[----:B------:R-:W5:Y:S01]  /*0590*/  LDG.E R15, desc[UR8][R2.64+0xa00] ;  /* 0x000a0008020f7981 */ /* 0x000f62000c1e1900 */
[C---:B------:R-:W-:Y:S02]  /*05a0*/  ISETP.EQ.AND P5, PT, R23.reuse, -0x8, PT ;  /* 0xfffffff81700780c */ /* 0x040fe40003fa2270 */
[C---:B------:R-:W-:Y:S02]  /*05b0*/  ISETP.EQ.AND P6, PT, R23.reuse, -0xc, PT ;  /* 0xfffffff41700780c */ /* 0x040fe40003fc2270 */
[C---:B------:R-:W-:Y:S01]  /*05c0*/  ISETP.EQ.AND P2, PT, R23.reuse, -0x18, PT ;  /* 0xffffffe81700780c */ /* 0x040fe20003f42270 */
[----:B------:R-:W-:Y:S01]  /*05d0*/  @P4 IMAD.MOV.U32 R6, RZ, RZ, R16 ;  /* 0x000000ffff064224 */ /* 0x000fe200078e0010 */
[C---:B------:R-:W-:Y:S02]  /*05e0*/  ISETP.EQ.AND P3, PT, R23.reuse, -0x14, PT ;  /* 0xffffffec1700780c */ /* 0x040fe40003f62270 */
[C---:B------:R-:W-:Y:S02]  /*05f0*/  ISETP.EQ.AND P1, PT, R23.reuse, -0x1c, PT ;  /* 0xffffffe41700780c */ /* 0x040fe40003f22270 */
[----:B------:R-:W-:-:S03]  /*0600*/  ISETP.EQ.AND P4, PT, R23, -0x2c, PT ;  /* 0xffffffd41700780c */ /* 0x000fc60003f82270 */
[----:B------:R-:W-:Y:S02]  /*0610*/  @P5 MOV R8, R16 ;  /* 0x0000001000085202 */ /* 0x000fe40000000f00 */
[----:B------:R-:W-:Y:S01]  /*0620*/  @P6 IMAD.MOV.U32 R7, RZ, RZ, R16 ;  /* 0x000000ffff076224 */ /* 0x000fe200078e0010 */
[C---:B------:R-:W-:Y:S01]  /*0630*/  ISETP.EQ.AND P5, PT, R23.reuse, -0x24, PT ;  /* 0xffffffdc1700780c */ /* 0x040fe20003fa2270 */
[----:B------:R-:W-:Y:S01]  /*0640*/  @P6 IMAD.MOV.U32 R8, RZ, RZ, R25 ;  /* 0x000000ffff086224 */ /* 0x000fe200078e0019 */
[----:B------:R-:W5:Y:S01]  /*0650*/  LDG.E R16, desc[UR8][R2.64+0xa08] ;  /* 0x000a080802107981 */ /* 0x000f62000c1e1900 */
[----:B------:R-:W-:Y:S01]  /*0660*/  @P6 IMAD.MOV.U32 R6, RZ, RZ, R26 ;  /* 0x000000ffff066224 */ /* 0x000fe200078e001a */
[----:B------:R-:W-:Y:S02]  /*0670*/  ISETP.EQ.AND P6, PT, R23, -0x28, PT ;  /* 0xffffffd81700780c */ /* 0x000fe40003fc2270 */
[----:B------:R-:W5:Y:S01]  /*0680*/  LDG.E R25, desc[UR8][R2.64+0xa04] ;  /* 0x000a040802197981 */ /* 0x000f62000c1e1900 */
[----:B------:R-:W-:-:S03]  /*0690*/  @P3 MOV R7, R26 ;  /* 0x0000001a00073202 */ /* 0x000fc60000000f00 */
[----:B------:R-:W5:Y:S01]  /*06a0*/  LDG.E R26, desc[UR8][R2.64+0x1008] ;  /* 0x00100808021a7981 */ /* 0x000f62000c1e1900 */
[--C-:B--2---:R-:W-:Y:S01]  /*06b0*/  @P2 IMAD.MOV.U32 R8, RZ, RZ, R17.reuse ;  /* 0x000000ffff082224 */ /* 0x104fe200078e0011 */
[C---:B------:R-:W-:Y:S01]  /*06c0*/  ISETP.EQ.AND P2, PT, R23.reuse, -0x34, PT ;  /* 0xffffffcc1700780c */ /* 0x040fe20003f42270 */
[----:B------:R-:W-:Y:S01]  /*06d0*/  @P1 IMAD.MOV.U32 R7, RZ, RZ, R17 ;  /* 0x000000ffff071224 */ /* 0x000fe200078e0011 */
[----:B------:R-:W-:Y:S02]  /*06e0*/  @P3 MOV R6, R17 ;  /* 0x0000001100063202 */ /* 0x000fe40000000f00 */
[----:B------:R-:W2:Y:S01]  /*06f0*/  LDG.E R17, desc[UR8][R2.64+0xc00] ;  /* 0x000c000802117981 */ /* 0x000ea2000c1e1900 */
[----:B---3--:R-:W-:Y:S01]  /*0700*/  @P1 IMAD.MOV.U32 R8, RZ, RZ, R19 ;  /* 0x000000ffff081224 */ /* 0x008fe200078e0013 */
[----:B------:R-:W-:Y:S02]  /*0710*/  @P6 MOV R8, R21 ;  /* 0x0000001500086202 */ /* 0x000fe40000000f00 */
[----:B------:R-:W3:Y:S01]  /*0720*/  LDG.E R19, desc[UR8][R2.64+0xc08] ;  /* 0x000c080802137981 */ /* 0x000ee2000c1e1900 */
[--C-:B----4-:R-:W-:Y:S01]  /*0730*/  @P5 IMAD.MOV.U32 R7, RZ, RZ, R20.reuse ;  /* 0x000000ffff075224 */ /* 0x110fe200078e0014 */
[C---:B------:R-:W-:Y:S01]  /*0740*/  ISETP.EQ.AND P3, PT, R23.reuse, -0x3c, PT ;  /* 0xffffffc41700780c */ /* 0x040fe20003f62270 */
[----:B------:R-:W-:Y:S01]  /*0750*/  @P1 IMAD.MOV.U32 R6, RZ, RZ, R20 ;  /* 0x000000ffff061224 */ /* 0x000fe200078e0014 */
[----:B------:R-:W-:Y:S01]  /*0760*/  ISETP.EQ.AND P1, PT, R23, -0x38, PT ;  /* 0xffffffc81700780c */ /* 0x000fe20003f22270 */
[----:B------:R-:W4:Y:S01]  /*0770*/  LDG.E R20, desc[UR8][R2.64+0xc04] ;  /* 0x000c040802147981 */ /* 0x000f22000c1e1900 */
[----:B------:R-:W-:-:S02]  /*0780*/  @P4 IMAD.MOV.U32 R7, RZ, RZ, R21 ;  /* 0x000000ffff074224 */ /* 0x000fc400078e0015 */
[----:B------:R-:W-:Y:S01]  /*0790*/  @P5 IMAD.MOV.U32 R6, RZ, RZ, R21 ;  /* 0x000000ffff065224 */ /* 0x000fe200078e0015 */
[----:B-----5:R-:W-:Y:S01]  /*07a0*/  @P4 MOV R6, R22 ;  /* 0x0000001600064202 */ /* 0x020fe20000000f00 */
[----:B------:R-:W5:Y:S01]  /*07b0*/  LDG.E R21, desc[UR8][R2.64+0xe00] ;  /* 0x000e000802157981 */ /* 0x000f62000c1e1900 */
[----:B------:R-:W-:Y:S01]  /*07c0*/  @P2 IMAD.MOV.U32 R7, RZ, RZ, R22 ;  /* 0x000000ffff072224 */ /* 0x000fe200078e0016 */
[----:B------:R-:W-:Y:S01]  /*07d0*/  ISETP.EQ.AND P5, PT, R23, -0x44, PT ;  /* 0xffffffbc1700780c */ /* 0x000fe20003fa2270 */
[----:B------:R-:W-:Y:S01]  /*07e0*/  @P4 IMAD.MOV.U32 R8, RZ, RZ, R18 ;  /* 0x000000ffff084224 */ /* 0x000fe200078e0012 */
[----:B------:R-:W5:Y:S04]  /*07f0*/  LDG.E R22, desc[UR8][R2.64+0xe04] ;  /* 0x000e040802167981 */ /* 0x000f68000c1e1900 */
[----:B------:R-:W5:Y:S01]  /*0800*/  LDG.E R18, desc[UR8][R2.64+0xe08] ;  /* 0x000e080802127981 */ /* 0x000f62000c1e1900 */
[--C-:B------:R-:W-:Y:S01]  /*0810*/  @P1 IMAD.MOV.U32 R8, RZ, RZ, R0.reuse ;  /* 0x000000ffff081224 */ /* 0x100fe200078e0000 */
[----:B------:R-:W-:Y:S01]  /*0820*/  @P2 MOV R6, R0 ;  /* 0x0000000000062202 */ /* 0x000fe20000000f00 */
[----:B------:R-:W-:-:S02]  /*0830*/  @P3 IMAD.MOV.U32 R7, RZ, RZ, R0 ;  /* 0x000000ffff073224 */ /* 0x000fc400078e0000 */
[----:B------:R-:W5:Y:S01]  /*0840*/  LDG.E R0, desc[UR8][R2.64+0x1000] ;  /* 0x0010000802007981 */ /* 0x000f62000c1e1900 */
[--C-:B------:R-:W-:Y:S02]  /*0850*/  @P3 IMAD.MOV.U32 R6, RZ, RZ, R13.reuse ;  /* 0x000000ffff063224 */ /* 0x100fe400078e000d */
[----:B------:R-:W-:Y:S02]  /*0860*/  @P5 IMAD.MOV.U32 R7, RZ, RZ, R13 ;  /* 0x000000ffff075224 */ /* 0x000fe400078e000d */
[----:B------:R-:W5:Y:S01]  /*0870*/  LDG.E R13, desc[UR8][R2.64+0x1004] ;  /* 0x00100408020d7981 */ /* 0x000f62000c1e1900 */
[----:B------:R-:W-:Y:S01]  /*0880*/  @P3 IMAD.MOV.U32 R8, RZ, RZ, R14 ;  /* 0x000000ffff083224 */ /* 0x000fe200078e000e */
[C---:B------:R-:W-:Y:S02]  /*0890*/  ISETP.EQ.AND P2, PT, R23.reuse, -0x48, PT ;  /* 0xffffffb81700780c */ /* 0x040fe40003f42270 */
[----:B------:R-:W5:Y:S01]  /*08a0*/  LDG.E R14, desc[UR8][R2.64+0x1200] ;  /* 0x00120008020e7981 */ /* 0x000f62000c1e1900 */
[----:B------:R-:W-:Y:S01]  /*08b0*/  ISETP.EQ.AND P1, PT, R23, -0x4c, PT ;  /* 0xffffffb41700780c */ /* 0x000fe20003f22270 */
[----:B------:R-:W-:-:S09]  /*08c0*/  @P5 IMAD.MOV.U32 R6, RZ, RZ, R15 ;  /* 0x000000ffff065224 */ /* 0x000fd200078e000f */
[----:B------:R-:W-:-:S03]  /*08d0*/  @P2 MOV R8, R15 ;  /* 0x0000000f00082202 */ /* 0x000fc60000000f00 */
[----:B------:R-:W-:Y:S02]  /*08e0*/  @P1 IMAD.MOV.U32 R7, RZ, RZ, R15 ;  /* 0x000000ffff071224 */ /* 0x000fe400078e000f */
[----:B------:R-:W5:Y:S01]  /*08f0*/  LDG.E R15, desc[UR8][R2.64+0x1208] ;  /* 0x00120808020f7981 */ /* 0x000f62000c1e1900 */
[C---:B------:R-:W-:Y:S02]  /*0900*/  ISETP.EQ.AND P2, PT, R23.reuse, -0x54, PT ;  /* 0xffffffac1700780c */ /* 0x040fe40003f42270 */
[C---:B------:R-:W-:Y:S01]  /*0910*/  ISETP.EQ.AND P6, PT, R23.reuse, -0x58, PT ;  /* 0xffffffa81700780c */ /* 0x040fe20003fc2270 */
[----:B------:R-:W-:Y:S01]  /*0920*/  @P1 IMAD.MOV.U32 R8, RZ, RZ, R25 ;  /* 0x000000ffff081224 */ /* 0x000fe200078e0019 */
[C---:B------:R-:W-:Y:S01]  /*0930*/  ISETP.EQ.AND P3, PT, R23.reuse, -0x5c, PT ;  /* 0xffffffa41700780c */ /* 0x040fe20003f62270 */
[----:B------:R-:W-:Y:S01]  /*0940*/  @P1 IMAD.MOV.U32 R6, RZ, RZ, R16 ;  /* 0x000000ffff061224 */ /* 0x000fe200078e0010 */
[C---:B------:R-:W-:Y:S01]  /*0950*/  ISETP.EQ.AND P4, PT, R23.reuse, -0x64, PT ;  /* 0xffffff9c1700780c */ /* 0x040fe20003f82270 */
[----:B------:R-:W5:Y:S01]  /*0960*/  LDG.E R25, desc[UR8][R2.64+0x1204] ;  /* 0x0012040802197981 */ /* 0x000f62000c1e1900 */
[----:B------:R-:W-:-:S02]  /*0970*/  ISETP.EQ.AND P5, PT, R23, -0x68, PT ;  /* 0xffffff981700780c */ /* 0x000fc40003fa2270 */
[----:B------:R-:W-:-:S03]  /*0980*/  ISETP.EQ.AND P1, PT, R23, -0x6c, PT ;  /* 0xffffff941700780c */ /* 0x000fc60003f22270 */
[----:B------:R-:W-:Y:S02]  /*0990*/  @P2 MOV R7, R16 ;  /* 0x0000001000072202 */ /* 0x000fe40000000f00 */
[----:B------:R-:W5:Y:S01]  /*09a0*/  LDG.E R16, desc[UR8][R2.64+0x1400] ;  /* 0x0014000802107981 */ /* 0x000f62000c1e1900 */
[--C-:B--2---:R-:W-:Y:S01]  /*09b0*/  @P6 IMAD.MOV.U32 R8, RZ, RZ, R17.reuse ;  /* 0x000000ffff086224 */ /* 0x104fe200078e0011 */
[----:B------:R-:W-:Y:S01]  /*09c0*/  @P2 MOV R6, R17 ;  /* 0x0000001100062202 */ /* 0x000fe20000000f00 */
[----:B------:R-:W-:Y:S01]  /*09d0*/  @P3 IMAD.MOV.U32 R7, RZ, RZ, R17 ;  /* 0x000000ffff073224 */ /* 0x000fe200078e0011 */
[C---:B------:R-:W-:Y:S01]  /*09e0*/  ISETP.EQ.AND P2, PT, R23.reuse, -0x74, PT ;  /* 0xffffff8c1700780c */ /* 0x040fe20003f42270 */
[--C-:B---3--:R-:W-:Y:S01]  /*09f0*/  @P3 IMAD.MOV.U32 R6, RZ, RZ, R19.reuse ;  /* 0x000000ffff063224 */ /* 0x108fe200078e0013 */
[C---:B------:R-:W-:Y:S01]  /*0a00*/  ISETP.EQ.AND P6, PT, R23.reuse, -0x78, PT ;  /* 0xffffff881700780c */ /* 0x040fe20003fc2270 */
[----:B------:R-:W-:Y:S01]  /*0a10*/  @P4 IMAD.MOV.U32 R7, RZ, RZ, R19 ;  /* 0x000000ffff074224 */ /* 0x000fe200078e0013 */
[----:B------:R-:W2:Y:S01]  /*0a20*/  LDG.E R17, desc[UR8][R2.64+0x1408] ;  /* 0x0014080802117981 */ /* 0x000ea2000c1e1900 */
[----:B----4-:R-:W-:Y:S01]  /*0a30*/  @P3 IMAD.MOV.U32 R8, RZ, RZ, R20 ;  /* 0x000000ffff083224 */ /* 0x010fe200078e0014 */
[----:B------:R-:W-:-:S02]  /*0a40*/  ISETP.EQ.AND P3, PT, R23, -0x7c, PT ;  /* 0xffffff841700780c */ /* 0x000fc40003f62270 */
[----:B------:R-:W3:Y:S01]  /*0a50*/  LDG.E R19, desc[UR8][R2.64+0x1404] ;  /* 0x0014040802137981 */ /* 0x000ee2000c1e1900 */
[----:B-----5:R-:W-:Y:S01]  /*0a60*/  @P5 MOV R8, R21 ;  /* 0x0000001500085202 */ /* 0x020fe20000000f00 */
[--C-:B------:R-:W-:Y:S01]  /*0a70*/  @P4 IMAD.MOV.U32 R6, RZ, RZ, R21.reuse ;  /* 0x000000ffff064224 */ /* 0x100fe200078e0015 */
[C---:B------:R-:W-:Y:S01]  /*0a80*/  ISETP.EQ.AND P4, PT, R23.reuse, -0x84, PT ;  /* 0xffffff7c1700780c */ /* 0x040fe20003f82270 */
[----:B------:R-:W-:Y:S01]  /*0a90*/  @P1 IMAD.MOV.U32 R7, RZ, RZ, R21 ;  /* 0x000000ffff071224 */ /* 0x000fe200078e0015 */
[C---:B------:R-:W-:Y:S01]  /*0aa0*/  ISETP.EQ.AND P5, PT, R23.reuse, -0x88, PT ;  /* 0xffffff781700780c */ /* 0x040fe20003fa2270 */
[----:B------:R-:W-:Y:S01]  /*0ab0*/  @P1 IMAD.MOV.U32 R8, RZ, RZ, R22 ;  /* 0x000000ffff081224 */ /* 0x000fe200078e0016 */
[----:B------:R-:W4:Y:S01]  /*0ac0*/  LDG.E R20, desc[UR8][R2.64+0x1600] ;  /* 0x0016000802147981 */ /* 0x000f22000c1e1900 */
[----:B------:R-:W-:Y:S01]  /*0ad0*/  @P1 IMAD.MOV.U32 R6, RZ, RZ, R18 ;  /* 0x000000ffff061224 */ /* 0x000fe200078e0012 */
[----:B------:R-:W-:Y:S02]  /*0ae0*/  ISETP.EQ.AND P1, PT, R23, -0x8c, PT ;  /* 0xffffff741700780c */ /* 0x000fe40003f22270 */
[----:B------:R-:W5:Y:S01]  /*0af0*/  LDG.E R22, desc[UR8][R2.64+0x1a00] ;  /* 0x001a000802167981 */ /* 0x000f62000c1e1900 */
[----:B------:R-:W-:Y:S01]  /*0b00*/  @P2 MOV R7, R18 ;  /* 0x0000001200072202 */ /* 0x000fe20000000f00 */
[--C-:B------:R-:W-:Y:S01]  /*0b10*/  @P6 IMAD.MOV.U32 R8, RZ, RZ, R0.reuse ;  /* 0x000000ffff086224 */ /* 0x100fe200078e0000 */
[----:B------:R-:W-:Y:S01]  /*0b20*/  @P2 MOV R6, R0 ;  /* 0x0000000000062202 */ /* 0x000fe20000000f00 */
[----:B------:R-:W-:Y:S01]  /*0b30*/  @P3 IMAD.MOV.U32 R7, RZ, RZ, R0 ;  /* 0x000000ffff073224 */ /* 0x000fe200078e0000 */
[----:B------:R-:W5:Y:S01]  /*0b40*/  LDG.E R18, desc[UR8][R2.64+0x1604] ;  /* 0x0016040802127981 */ /* 0x000f62000c1e1900 */
[----:B------:R-:W-:-:S02]  /*0b50*/  @P4 IMAD.MOV.U32 R7, RZ, RZ, R26 ;  /* 0x000000ffff074224 */ /* 0x000fc400078e001a */
[----:B------:R-:W-:Y:S01]  /*0b60*/  @P3 IMAD.MOV.U32 R8, RZ, RZ, R13 ;  /* 0x000000ffff083224 */ /* 0x000fe200078e000d */
[----:B------:R-:W5:Y:S01]  /*0b70*/  LDG.E R0, desc[UR8][R2.64+0x1608] ;  /* 0x0016080802007981 */ /* 0x000f62000c1e1900 */
[----:B------:R-:W-:Y:S01]  /*0b80*/  @P3 IMAD.MOV.U32 R6, RZ, RZ, R26 ;  /* 0x000000ffff063224 */ /* 0x000fe200078e001a */
[----:B------:R-:W-:Y:S01]  /*0b90*/  @P5 MOV R8, R14 ;  /* 0x0000000e00085202 */ /* 0x000fe20000000f00 */
[--C-:B------:R-:W-:Y:S01]  /*0ba0*/  @P1 IMAD.MOV.U32 R7, RZ, RZ, R14.reuse ;  /* 0x000000ffff071224 */ /* 0x100fe200078e000e */
[----:B------:R-:W5:Y:S01]  /*0bb0*/  LDG.E R13, desc[UR8][R2.64+0x1800] ;  /* 0x00180008020d7981 */ /* 0x000f62000c1e1900 */
[----:B------:R-:W-:Y:S01]  /*0bc0*/  @P4 IMAD.MOV.U32 R6, RZ, RZ, R14 ;  /* 0x000000ffff064224 */ /* 0x000fe200078e000e */
[----:B------:R-:W-:Y:S02]  /*0bd0*/  ISETP.EQ.AND P2, PT, R23, -0x94, PT ;  /* 0xffffff6c1700780c */ /* 0x000fe40003f42270 */
[----:B------:R-:W5:Y:S04]  /*0be0*/  LDG.E R14, desc[UR8][R2.64+0x1808] ;  /* 0x00180808020e7981 */ /* 0x000f68000c1e1900 */
[----:B------:R-:W5:Y:S04]  /*0bf0*/  LDG.E R21, desc[UR8][R2.64+0x1804] ;  /* 0x0018040802157981 */ /* 0x000f68000c1e1900 */
[----:B------:R-:W5:Y:S01]  /*0c00*/  LDG.E R26, desc[UR8][R2.64+0x1a08] ;  /* 0x001a0808021a7981 */ /* 0x000f62000c1e1900 */
[----:B------:R-:W-:-:S02]  /*0c10*/  @P1 MOV R6, R15 ;  /* 0x0000000f00061202 */ /* 0x000fc40000000f00 */
[----:B------:R-:W-:Y:S02]  /*0c20*/  @P2 IMAD.MOV.U32 R7, RZ, RZ, R15 ;  /* 0x000000ffff072224 */ /* 0x000fe400078e000f */
[----:B------:R-:W5:Y:S01]  /*0c30*/  LDG.E R15, desc[UR8][R2.64+0x1a04] ;  /* 0x001a0408020f7981 */ /* 0x000f62000c1e1900 */
[C---:B------:R-:W-:Y:S02]  /*0c40*/  ISETP.EQ.AND P5, PT, R23.reuse, -0x98, PT ;  /* 0xffffff681700780c */ /* 0x040fe40003fa2270 */
[C---:B------:R-:W-:Y:S01]  /*0c50*/  ISETP.EQ.AND P4, PT, R23.reuse, -0x9c, PT ;  /* 0xffffff641700780c */ /* 0x040fe20003f82270 */
[----:B------:R-:W-:Y:S01]  /*0c60*/  @P1 IMAD.MOV.U32 R8, RZ, RZ, R25 ;  /* 0x000000ffff081224 */ /* 0x000fe200078e0019 */
[C---:B------:R-:W-:Y:S02]  /*0c70*/  ISETP.EQ.AND P1, PT, R23.reuse, -0xa8, PT ;  /* 0xffffff581700780c */ /* 0x040fe40003f22270 */
[C---:B------:R-:W-:Y:S02]  /*0c80*/  ISETP.EQ.AND P3, PT, R23.reuse, -0xa4, PT ;  /* 0xffffff5c1700780c */ /* 0x040fe40003f62270 */
[----:B------:R-:W-:-:S02]  /*0c90*/  ISETP.EQ.AND P6, PT, R23, -0xac, PT ;  /* 0xffffff541700780c */ /* 0x000fc40003fc2270 */
[----:B------:R-:W-:-:S03]  /*0ca0*/  @P2 MOV R6, R16 ;  /* 0x0000001000062202 */ /* 0x000fc60000000f00 */
[--C-:B------:R-:W-:Y:S01]  /*0cb0*/  @P5 IMAD.MOV.U32 R8, RZ, RZ, R16.reuse ;  /* 0x000000ffff085224 */ /* 0x100fe200078e0010 */
[C---:B------:R-:W-:Y:S01]  /*0cc0*/  ISETP.EQ.AND P2, PT, R23.reuse, -0xb4, PT ;  /* 0xffffff4c1700780c */ /* 0x040fe20003f42270 */
[----:B------:R-:W-:Y:S01]  /*0cd0*/  @P4 IMAD.MOV.U32 R7, RZ, RZ, R16 ;  /* 0x000000ffff074224 */ /* 0x000fe200078e0010 */
[C---:B------:R-:W-:Y:S01]  /*0ce0*/  ISETP.EQ.AND P5, PT, R23.reuse, -0xb8, PT ;  /* 0xffffff481700780c */ /* 0x040fe20003fa2270 */
[----:B------:R-:W-:Y:S02]  /*0cf0*/  VIADD R24, R24, 0x10 ;  /* 0x0000001018187836 */ /* 0x000fe40000000000 */
[----:B------:R-:W-:Y:S02]  /*0d00*/  VIADD R12, R12, 0x800 ;  /* 0x000008000c0c7836 */ /* 0x000fe40000000000 */
[----:B--2---:R-:W-:Y:S02]  /*0d10*/  @P4 IMAD.MOV.U32 R6, RZ, RZ, R17 ;  /* 0x000000ffff064224 */ /* 0x004fe400078e0011 */
[----:B---3--:R-:W-:Y:S01]  /*0d20*/  @P4 IMAD.MOV.U32 R8, RZ, RZ, R19 ;  /* 0x000000ffff084224 */ /* 0x008fe200078e0013 */
[----:B------:R-:W-:-:S02]  /*0d30*/  ISETP.EQ.AND P4, PT, R23, -0xbc, PT ;  /* 0xffffff441700780c */ /* 0x000fc40003f82270 */
[----:B----4-:R-:W-:Y:S02]  /*0d40*/  @P1 MOV R8, R20 ;  /* 0x0000001400081202 */ /* 0x010fe40000000f00 */
[C---:B------:R-:W-:Y:S01]  /*0d50*/  ISETP.EQ.AND P1, PT, R23.reuse, -0xc4, PT ;  /* 0xffffff3c1700780c */ /* 0x040fe20003f22270 */
[----:B------:R-:W-:Y:S02]  /*0d60*/  @P3 IMAD.MOV.U32 R7, RZ, RZ, R17 ;  /* 0x000000ffff073224 */ /* 0x000fe400078e0011 */
[--C-:B------:R-:W-:Y:S02]  /*0d70*/  @P3 IMAD.MOV.U32 R6, RZ, RZ, R20.reuse ;  /* 0x000000ffff063224 */ /* 0x100fe400078e0014 */
[----:B------:R-:W-:Y:S01]  /*0d80*/  @P6 IMAD.MOV.U32 R7, RZ, RZ, R20 ;  /* 0x000000ffff076224 */ /* 0x000fe200078e0014 */
[C---:B------:R-:W-:Y:S01]  /*0d90*/  ISETP.EQ.AND P3, PT, R23.reuse, -0xc8, PT ;  /* 0xffffff381700780c */ /* 0x040fe20003f62270 */
[----:B-----5:R-:W-:Y:S01]  /*0da0*/  @P6 IMAD.MOV.U32 R8, RZ, RZ, R18 ;  /* 0x000000ffff086224 */ /* 0x020fe200078e0012 */
[----:B------:R-:W-:Y:S01]  /*0db0*/  @P6 MOV R6, R0 ;  /* 0x0000000000066202 */ /* 0x000fe20000000f00 */
[----:B------:R-:W-:Y:S01]  /*0dc0*/  @P2 IMAD.MOV.U32 R7, RZ, RZ, R0 ;  /* 0x000000ffff072224 */ /* 0x000fe200078e0000 */
[----:B------:R-:W-:Y:S01]  /*0dd0*/  @P2 MOV R6, R13 ;  /* 0x0000000d00062202 */ /* 0x000fe20000000f00 */
[--C-:B------:R-:W-:Y:S01]  /*0de0*/  @P4 IMAD.MOV.U32 R7, RZ, RZ, R13.reuse ;  /* 0x000000ffff074224 */ /* 0x100fe200078e000d */
[C---:B------:R-:W-:Y:S01]  /*0df0*/  ISETP.EQ.AND P6, PT, R23.reuse, -0xcc, PT ;  /* 0xffffff341700780c */ /* 0x040fe20003fc2270 */
[--C-:B------:R-:W-:Y:S01]  /*0e00*/  @P4 IMAD.MOV.U32 R6, RZ, RZ, R14.reuse ;  /* 0x000000ffff064224 */ /* 0x100fe200078e000e */
[----:B------:R-:W-:Y:S01]  /*0e10*/  @P1 MOV R6, R22 ;  /* 0x0000001600061202 */ /* 0x000fe20000000f00 */
[----:B------:R-:W-:Y:S01]  /*0e20*/  @P1 IMAD.MOV.U32 R7, RZ, RZ, R14 ;  /* 0x000000ffff071224 */ /* 0x000fe200078e000e */
[----:B------:R-:W-:Y:S01]  /*0e30*/  ISETP.GE.AND P1, PT, R24, -0xc, PT ;  /* 0xfffffff41800780c */ /* 0x000fe20003f26270 */
[----:B------:R-:W-:Y:S01]  /*0e40*/  @P5 IMAD.MOV.U32 R8, RZ, RZ, R13 ;  /* 0x000000ffff085224 */ /* 0x000fe200078e000d */
[----:B------:R-:W-:-:S02]  /*0e50*/  ISETP.EQ.AND P5, PT, R23, -0xd4, PT ;  /* 0xffffff2c1700780c */ /* 0x000fc40003fa2270 */
[----:B------:R-:W-:Y:S01]  /*0e60*/  IADD3 R0, P2, PT, R2, 0x2000, RZ ;  /* 0x0000200002007810 */ /* 0x000fe20007f5e0ff */
[----:B------:R-:W-:Y:S01]  /*0e70*/  @P4 IMAD.MOV.U32 R8, RZ, RZ, R21 ;  /* 0x000000ffff084224 */ /* 0x000fe200078e0015 */
[----:B------:R-:W-:-:S03]  /*0e80*/  @P3 MOV R8, R22 ;  /* 0x0000001600083202 */ /* 0x000fc60000000f00 */
[----:B------:R-:W-:Y:S01]  /*0e90*/  IMAD.X R13, RZ, RZ, R3, P2 ;  /* 0x000000ffff0d7224 */ /* 0x000fe200010e0603 */
[----:B------:R-:W-:Y:S01]  /*0ea0*/  MOV R14, R2 ;  /* 0x00000002000e7202 */ /* 0x000fe20000000f00 */
[----:B------:R-:W-:Y:S01]  /*0eb0*/  @P6 IMAD.MOV.U32 R8, RZ, RZ, R15 ;  /* 0x000000ffff086224 */ /* 0x000fe200078e000f */
[----:B------:R-:W-:Y:S01]  /*0ec0*/  @P6 MOV R6, R26 ;  /* 0x0000001a00066202 */ /* 0x000fe20000000f00 */
[----:B------:R-:W-:Y:S01]  /*0ed0*/  @P6 IMAD.MOV.U32 R7, RZ, RZ, R22 ;  /* 0x000000ffff076224 */ /* 0x000fe200078e0016 */
[----:B------:R-:W-:Y:S01]  /*0ee0*/  MOV R2, R0 ;  /* 0x0000000000027202 */ /* 0x000fe20000000f00 */
[----:B------:R-:W-:Y:S02]  /*0ef0*/  IMAD.MOV.U32 R15, RZ, RZ, R3 ;  /* 0x000000ffff0f7224 */ /* 0x000fe400078e0003 */
[----:B------:R-:W-:Y:S02]  /*0f00*/  @P5 IMAD.MOV.U32 R7, RZ, RZ, R26 ;  /* 0x000000ffff075224 */ /* 0x000fe400078e001a */
[----:B------:R-:W-:-:S02]  /*0f10*/  VIADD R23, R23, 0x100 ;  /* 0x0000010017177836 */ /* 0x000fc40000000000 */
[----:B------:R-:W-:Y:S01]  /*0f20*/  IMAD.MOV.U32 R3, RZ, RZ, R13 ;  /* 0x000000ffff037224 */ /* 0x000fe200078e000d */
[----:B------:R-:W-:Y:S06]  /*0f30*/  @!P1 BRA `(.L_x_9) ;  /* 0xfffffff000d09947 */ /* 0x000fec000383ffff */
[----:B------:R-:W-:Y:S05]  /*0f40*/  BSYNC.RECONVERGENT B4 ;  /* 0x0000000000047941 */ /* 0x000fea0003800200 */
.L_x_8:
[----:B------:R0:W5:Y:S02]  /*0f50*/  LDG.E R0, desc[UR8][R14.64+0x19fc] ;  /* 0x0019fc080e007981 */ /* 0x000164000c1e1900 */
.L_x_7:
[----:B------:R-:W-:Y:S05]  /*0f60*/  BSYNC.RECONVERGENT B3 ;  /* 0x0000000000037941 */ /* 0x000fea0003800200 */
.L_x_6:
[----:B------:R-:W-:Y:S01]  /*0f70*/  IMAD.MOV R13, RZ, RZ, -R24 ;  /* 0x000000ffff0d7224 */ /* 0x000fe200078e0a18 */
[----:B------:R-:W-:Y:S04]  /*0f80*/  BSSY.RECONVERGENT B3, `(.L_x_10) ;  /* 0x000006b000037945 */ /* 0x000fe80003800200 */
[----:B------:R-:W-:-:S13]  /*0f90*/  ISETP.GT.AND P1, PT, R13, 0x4, PT ;  /* 0x000000040d00780c */ /* 0x000fda0003f24270 */
[----:B------:R-:W-:Y:S05]  /*0fa0*/  @!P1 BRA `(.L_x_11) ;  /* 0x0000000400a09947 */ /* 0x000fea0003800000 */
[----:B------:R-:W2:Y:S04]  /*0fb0*/  LDG.E R25, desc[UR8][R2.64+-0x400] ;  /* 0xfffc000802197981 */ /* 0x000ea8000c1e1900 */
[----:B------:R-:W3:Y:S04]  /*0fc0*/  LDG.E R13, desc[UR8][R2.64+-0x3fc] ;  /* 0xfffc0408020d7981 */ /* 0x000ee8000c1e1900 */
[----:B0-----:R-:W4:Y:S04]  /*0fd0*/  LDG.E R14, desc[UR8][R2.64+-0x3f8] ;  /* 0xfffc0808020e7981 */ /* 0x001f28000c1e1900 */
[----:B------:R-:W4:Y:S04]  /*0fe0*/  LDG.E R15, desc[UR8][R2.64+-0x200] ;  /* 0xfffe0008020f7981 */ /* 0x000f28000c1e1900 */
[----:B------:R-:W4:Y:S04]  /*0ff0*/  LDG.E R16, desc[UR8][R2.64+-0x1fc] ;  /* 0xfffe040802107981 */ /* 0x000f28000c1e1900 */
[----:B------:R-:W4:Y:S04]  /*1000*/  LDG.E R22, desc[UR8][R2.64+-0x1f8] ;  /* 0xfffe080802167981 */ /* 0x000f28000c1e1900 */
[----:B------:R-:W4:Y:S04]  /*1010*/  LDG.E R21, desc[UR8][R2.64] ;  /* 0x0000000802157981 */ /* 0x000f28000c1e1900 */
[----:B------:R-:W4:Y:S04]  /*1020*/  LDG.E R20, desc[UR8][R2.64+0x4] ;  /* 0x0000040802147981 */ /* 0x000f28000c1e1900 */
[----:B------:R-:W4:Y:S04]  /*1030*/  LDG.E R19, desc[UR8][R2.64+0x8] ;  /* 0x0000080802137981 */ /* 0x000f28000c1e1900 */
[----:B------:R-:W4:Y:S01]  /*1040*/  LDG.E R18, desc[UR8][R2.64+0x200] ;  /* 0x0002000802127981 */ /* 0x000f22000c1e1900 */
[----:B------:R-:W-:-:S02]  /*1050*/  ISETP.EQ.AND P4, PT, R23, 0x28, PT ;  /* 0x000000281700780c */ /* 0x000fc40003f82270 */
[C---:B------:R-:W-:Y:S01]  /*1060*/  ISETP.EQ.AND P5, PT, R23.reuse, 0x2c, PT ;  /* 0x0000002c1700780c */ /* 0x040fe20003fa2270 */
[----:B-----5:R-:W4:Y:S01]  /*1070*/  LDG.E R0, desc[UR8][R2.64+0x208] ;  /* 0x0002080802007981 */ /* 0x020f22000c1e1900 */
[C---:B------:R-:W-:Y:S02]  /*1080*/  ISETP.EQ.AND P3, PT, R23.reuse, 0x24, PT ;  /* 0x000000241700780c */ /* 0x040fe40003f62270 */
[C---:B------:R-:W-:Y:S01]  /*1090*/  ISETP.EQ.AND P0, PT, R23.reuse, 0x1c, PT ;  /* 0x0000001c1700780c */ /* 0x040fe20003f02270 */
[----:B------:R-:W4:Y:S01]  /*10a0*/  LDG.E R17, desc[UR8][R2.64+0x204] ;  /* 0x0002040802117981 */ /* 0x000f22000c1e1900 */
[C---:B------:R-:W-:Y:S02]  /*10b0*/  ISETP.EQ.AND P1, PT, R23.reuse, 0x18, PT ;  /* 0x000000181700780c */ /* 0x040fe40003f22270 */
[C---:B------:R-:W-:Y:S01]  /*10c0*/  ISETP.EQ.AND P2, PT, R23.reuse, 0x14, PT ;  /* 0x000000141700780c */ /* 0x040fe20003f42270 */
[----:B------:R-:W4:Y:S01]  /*10d0*/  LDG.E R26, desc[UR8][R2.64+0xa04] ;  /* 0x000a0408021a7981 */ /* 0x000f22000c1e1900 */
[----:B------:R-:W-:-:S03]  /*10e0*/  ISETP.EQ.AND P6, PT, R23, -0x8, PT ;  /* 0xfffffff81700780c */ /* 0x000fc60003fc2270 */
[----:B------:R-:W4:Y:S01]  /*10f0*/  LDG.E R27, desc[UR8][R2.64+0xa08] ;  /* 0x000a0808021b7981 */ /* 0x000f22000c1e1900 */
[----:B--2---:R-:W-:Y:S01]  /*1100*/  @P4 MOV R8, R25 ;  /* 0x0000001900084202 */ /* 0x004fe20000000f00 */
[--C-:B------:R-:W-:Y:S01]  /*1110*/  @P5 IMAD.MOV.U32 R6, RZ, RZ, R25.reuse ;  /* 0x000000ffff065224 */ /* 0x100fe200078e0019 */
[C---:B------:R-:W-:Y:S01]  /*1120*/  ISETP.EQ.AND P4, PT, R23.reuse, 0xc, PT ;  /* 0x0000000c1700780c */ /* 0x040fe20003f82270 */
[----:B------:R-:W-:Y:S01]  /*1130*/  @P3 IMAD.MOV.U32 R7, RZ, RZ, R25 ;  /* 0x000000ffff073224 */ /* 0x000fe200078e0019 */
[----:B---3--:R-:W-:Y:S01]  /*1140*/  @P3 MOV R8, R13 ;  /* 0x0000000d00083202 */ /* 0x008fe20000000f00 */
[----:B------:R-:W2:Y:S01]  /*1150*/  LDG.E R25, desc[UR8][R2.64+0x400] ;  /* 0x0004000802197981 */ /* 0x000ea2000c1e1900 */
[C---:B------:R-:W-:Y:S01]  /*1160*/  ISETP.EQ.AND P5, PT, R23.reuse, 0x8, PT ;  /* 0x000000081700780c */ /* 0x040fe20003fa2270 */
[--C-:B----4-:R-:W-:Y:S01]  /*1170*/  @P3 IMAD.MOV.U32 R6, RZ, RZ, R14.reuse ;  /* 0x000000ffff063224 */ /* 0x110fe200078e000e */
[C---:B------:R-:W-:Y:S01]  /*1180*/  ISETP.EQ.AND P3, PT, R23.reuse, 0x4, PT ;  /* 0x000000041700780c */ /* 0x040fe20003f62270 */
[----:B------:R-:W-:Y:S01]  /*1190*/  @P0 IMAD.MOV.U32 R7, RZ, RZ, R14 ;  /* 0x000000ffff070224 */ /* 0x000fe200078e000e */
[----:B------:R-:W3:Y:S01]  /*11a0*/  LDG.E R13, desc[UR8][R2.64+0x404] ;  /* 0x00040408020d7981 */ /* 0x000ee2000c1e1900 */
[----:B------:R-:W-:Y:S01]  /*11b0*/  @P1 MOV R8, R15 ;  /* 0x0000000f00081202 */ /* 0x000fe20000000f00 */
[--C-:B------:R-:W-:Y:S01]  /*11c0*/  @P2 IMAD.MOV.U32 R7, RZ, RZ, R15.reuse ;  /* 0x000000ffff072224 */ /* 0x100fe200078e000f */
[----:B------:R-:W-:Y:S01]  /*11d0*/  ISETP.EQ.AND P1, PT, R23, -0x4, PT ;  /* 0xfffffffc1700780c */ /* 0x000fe20003f22270 */
[----:B------:R-:W-:Y:S01]  /*11e0*/  @P0 IMAD.MOV.U32 R6, RZ, RZ, R15 ;  /* 0x000000ffff060224 */ /* 0x000fe200078e000f */
[----:B------:R-:W-:Y:S01]  /*11f0*/  @P2 MOV R8, R16 ;  /* 0x0000001000082202 */ /* 0x000fe20000000f00 */
[----:B------:R-:W4:Y:S01]  /*1200*/  LDG.E R14, desc[UR8][R2.64+0x408] ;  /* 0x00040808020e7981 */ /* 0x000f22000c1e1900 */
[----:B------:R-:W-:-:S03]  /*1210*/  @P4 IMAD.MOV.U32 R7, RZ, RZ, R22 ;  /* 0x000000ffff074224 */ /* 0x000fc600078e0016 */
[----:B------:R-:W4:Y:S01]  /*1220*/  LDG.E R15, desc[UR8][R2.64+0x600] ;  /* 0x00060008020f7981 */ /* 0x000f22000c1e1900 */
[----:B------:R-:W-:Y:S01]  /*1230*/  @P2 IMAD.MOV.U32 R6, RZ, RZ, R22 ;  /* 0x000000ffff062224 */ /* 0x000fe200078e0016 */
[----:B------:R-:W-:Y:S01]  /*1240*/  ISETP.EQ.AND P2, PT, R23, -0xc, PT ;  /* 0xfffffff41700780c */ /* 0x000fe20003f42270 */
[--C-:B------:R-:W-:Y:S01]  /*1250*/  @P3 IMAD.MOV.U32 R7, RZ, RZ, R21.reuse ;  /* 0x000000ffff073224 */ /* 0x100fe200078e0015 */
[----:B------:R-:W-:Y:S01]  /*1260*/  @P5 MOV R8, R21 ;  /* 0x0000001500085202 */ /* 0x000fe20000000f00 */
[----:B------:R-:W-:Y:S01]  /*1270*/  @P4 IMAD.MOV.U32 R6, RZ, RZ, R21 ;  /* 0x000000ffff064224 */ /* 0x000fe200078e0015 */
[----:B------:R-:W4:Y:S04]  /*1280*/  LDG.E R16, desc[UR8][R2.64+0x604] ;  /* 0x0006040802107981 */ /* 0x000f28000c1e1900 */
[----:B------:R-:W4:Y:S01]  /*1290*/  LDG.E R21, desc[UR8][R2.64+0x608] ;  /* 0x0006080802157981 */ /* 0x000f22000c1e1900 */
[----:B------:R-:W-:-:S03]  /*12a0*/  @P3 MOV R8, R20 ;  /* 0x0000001400083202 */ /* 0x000fc60000000f00 */
[----:B------:R-:W4:Y:S01]  /*12b0*/  LDG.E R20, desc[UR8][R2.64+0x800] ;  /* 0x0008000802147981 */ /* 0x000f22000c1e1900 */
[--C-:B------:R-:W-:Y:S01]  /*12c0*/  @P1 IMAD.MOV.U32 R7, RZ, RZ, R19.reuse ;  /* 0x000000ffff071224 */ /* 0x100fe200078e0013 */
[----:B------:R-:W-:Y:S01]  /*12d0*/  @P6 MOV R8, R18 ;  /* 0x0000001200086202 */ /* 0x000fe20000000f00 */
[----:B------:R-:W-:Y:S01]  /*12e0*/  @P3 IMAD.MOV.U32 R6, RZ, RZ, R19 ;  /* 0x000000ffff063224 */ /* 0x000fe200078e0013 */
[----:B------:R-:W4:Y:S01]  /*12f0*/  LDG.E R22, desc[UR8][R2.64+0x804] ;  /* 0x0008040802167981 */ /* 0x000f22000c1e1900 */
[--C-:B------:R-:W-:Y:S02]  /*1300*/  @P2 IMAD.MOV.U32 R7, RZ, RZ, R18.reuse ;  /* 0x000000ffff072224 */ /* 0x100fe400078e0012 */
[----:B------:R-:W-:Y:S01]  /*1310*/  @P1 IMAD.MOV.U32 R6, RZ, RZ, R18 ;  /* 0x000000ffff061224 */ /* 0x000fe200078e0012 */
[----:B------:R-:W4:Y:S04]  /*1320*/  LDG.E R19, desc[UR8][R2.64+0x808] ;  /* 0x0008080802137981 */ /* 0x000f28000c1e1900 */
[----:B------:R-:W4:Y:S01]  /*1330*/  LDG.E R18, desc[UR8][R2.64+0xa00] ;  /* 0x000a000802127981 */ /* 0x000f22000c1e1900 */
[----:B------:R-:W-:-:S02]  /*1340*/  ISETP.EQ.AND P0, PT, R23, -0x14, PT ;  /* 0xffffffec1700780c */ /* 0x000fc40003f02270 */
[C---:B------:R-:W-:Y:S01]  /*1350*/  ISETP.EQ.AND P3, PT, R23.reuse, -0x18, PT ;  /* 0xffffffe81700780c */ /* 0x040fe20003f62270 */
[----:B------:R-:W-:Y:S01]  /*1360*/  @P2 IMAD.MOV.U32 R6, RZ, RZ, R0 ;  /* 0x000000ffff062224 */ /* 0x000fe200078e0000 */
[C---:B------:R-:W-:Y:S01]  /*1370*/  ISETP.EQ.AND P5, PT, R23.reuse, -0x1c, PT ;  /* 0xffffffe41700780c */ /* 0x040fe20003fa2270 */
[----:B------:R-:W-:Y:S01]  /*1380*/  @P2 IMAD.MOV.U32 R8, RZ, RZ, R17 ;  /* 0x000000ffff082224 */ /* 0x000fe200078e0011 */
[C---:B------:R-:W-:Y:S02]  /*1390*/  ISETP.EQ.AND P1, PT, R23.reuse, -0x24, PT ;  /* 0xffffffdc1700780c */ /* 0x040fe40003f22270 */
[C---:B------:R-:W-:Y:S02]  /*13a0*/  ISETP.EQ.AND P6, PT, R23.reuse, -0x28, PT ;  /* 0xffffffd81700780c */ /* 0x040fe40003fc2270 */
[----:B------:R-:W-:-:S03]  /*13b0*/  ISETP.EQ.AND P2, PT, R23, -0x2c, PT ;  /* 0xffffffd41700780c */ /* 0x000fc60003f42270 */
[----:B------:R-:W-:Y:S02]  /*13c0*/  @P0 MOV R7, R0 ;  /* 0x0000000000070202 */ /* 0x000fe40000000f00 */
[C---:B------:R-:W-:Y:S01]  /*13d0*/  ISETP.EQ.AND P4, PT, R23.reuse, -0x3c, PT ;  /* 0xffffffc41700780c */ /* 0x040fe20003f82270 */
[----:B------:R0:W5:Y:S01]  /*13e0*/  LDG.E R0, desc[UR8][R2.64+0x9fc] ;  /* 0x0009fc0802007981 */ /* 0x000162000c1e1900 */
[----:B------:R-:W-:Y:S02]  /*13f0*/  VIADD R12, R12, 0x400 ;  /* 0x000004000c0c7836 */ /* 0x000fe40000000000 */
[----:B------:R-:W-:Y:S02]  /*1400*/  VIADD R24, R24, 0x8 ;  /* 0x0000000818187836 */ /* 0x000fe40000000000 */
[--C-:B--2---:R-:W-:Y:S01]  /*1410*/  @P0 IMAD.MOV.U32 R6, RZ, RZ, R25.reuse ;  /* 0x000000ffff060224 */ /* 0x104fe200078e0019 */
[----:B------:R-:W-:Y:S01]  /*1420*/  ISETP.EQ.AND P0, PT, R23, -0x34, PT ;  /* 0xffffffcc1700780c */ /* 0x000fe20003f02270 */
[----:B------:R-:W-:Y:S01]  /*1430*/  @P5 IMAD.MOV.U32 R7, RZ, RZ, R25 ;  /* 0x000000ffff075224 */ /* 0x000fe200078e0019 */
[----:B------:R-:W-:-:S02]  /*1440*/  @P3 MOV R8, R25 ;  /* 0x0000001900083202 */ /* 0x000fc40000000f00 */
[C---:B------:R-:W-:Y:S02]  /*1450*/  ISETP.EQ.AND P3, PT, R23.reuse, -0x38, PT ;  /* 0xffffffc81700780c */ /* 0x040fe40003f62270 */
[----:B---3--:R-:W-:Y:S01]  /*1460*/  @P5 MOV R8, R13 ;  /* 0x0000000d00085202 */ /* 0x008fe20000000f00 */
[--C-:B----4-:R-:W-:Y:S01]  /*1470*/  @P5 IMAD.MOV.U32 R6, RZ, RZ, R14.reuse ;  /* 0x000000ffff065224 */ /* 0x110fe200078e000e */
[C---:B------:R-:W-:Y:S01]  /*1480*/  ISETP.EQ.AND P5, PT, R23.reuse, -0x44, PT ;  /* 0xffffffbc1700780c */ /* 0x040fe20003fa2270 */
[----:B------:R-:W-:Y:S01]  /*1490*/  @P1 IMAD.MOV.U32 R7, RZ, RZ, R14 ;  /* 0x000000ffff071224 */ /* 0x000fe200078e000e */
[----:B------:R-:W-:Y:S01]  /*14a0*/  @P6 MOV R8, R15 ;  /* 0x0000000f00086202 */ /* 0x000fe20000000f00 */
[--C-:B------:R-:W-:Y:S01]  /*14b0*/  @P1 IMAD.MOV.U32 R6, RZ, RZ, R15.reuse ;  /* 0x000000ffff061224 */ /* 0x100fe200078e000f */
[C---:B------:R-:W-:Y:S01]  /*14c0*/  ISETP.EQ.AND P6, PT, R23.reuse, -0x48, PT ;  /* 0xffffffb81700780c */ /* 0x040fe20003fc2270 */
[----:B------:R-:W-:Y:S01]  /*14d0*/  @P2 IMAD.MOV.U32 R7, RZ, RZ, R15 ;  /* 0x000000ffff072224 */ /* 0x000fe200078e000f */
[----:B------:R-:W-:-:S02]  /*14e0*/  ISETP.EQ.AND P1, PT, R23, -0x4c, PT ;  /* 0xffffffb41700780c */ /* 0x000fc40003f22270 */
[----:B------:R-:W-:Y:S01]  /*14f0*/  @P2 MOV R8, R16 ;  /* 0x0000001000082202 */ /* 0x000fe20000000f00 */
[--C-:B------:R-:W-:Y:S01]  /*1500*/  @P2 IMAD.MOV.U32 R6, RZ, RZ, R21.reuse ;  /* 0x000000ffff062224 */ /* 0x100fe200078e0015 */
[----:B------:R-:W-:Y:S01]  /*1510*/  ISETP.EQ.AND P2, PT, R23, -0x54, PT ;  /* 0xffffffac1700780c */ /* 0x000fe20003f42270 */
[----:B------:R-:W-:Y:S02]  /*1520*/  @P0 IMAD.MOV.U32 R7, RZ, RZ, R21 ;  /* 0x000000ffff070224 */ /* 0x000fe400078e0015 */
[--C-:B------:R-:W-:Y:S01]  /*1530*/  @P0 IMAD.MOV.U32 R6, RZ, RZ, R20.reuse ;  /* 0x000000ffff060224 */ /* 0x100fe200078e0014 */
[----:B0-----:R-:W-:Y:S01]  /*1540*/  IADD3 R2, P0, PT, R2, 0x1000, RZ ;  /* 0x0000100002027810 */ /* 0x001fe20007f1e0ff */
[----:B------:R-:W-:Y:S01]  /*1550*/  @P4 IMAD.MOV.U32 R7, RZ, RZ, R20 ;  /* 0x000000ffff074224 */ /* 0x000fe200078e0014 */
[----:B------:R-:W-:Y:S02]  /*1560*/  @P3 MOV R8, R20 ;  /* 0x0000001400083202 */ /* 0x000fe40000000f00 */
[----:B------:R-:W-:-:S02]  /*1570*/  @P4 MOV R8, R22 ;  /* 0x0000001600084202 */ /* 0x000fc40000000f00 */
[----:B------:R-:W-:Y:S01]  /*1580*/  IADD3.X R3, PT, PT, RZ, R3, RZ, P0, !PT ;  /* 0x00000003ff037210 */ /* 0x000fe200007fe4ff */
[--C-:B------:R-:W-:Y:S02]  /*1590*/  @P5 IMAD.MOV.U32 R7, RZ, RZ, R19.reuse ;  /* 0x000000ffff075224 */ /* 0x100fe400078e0013 */
[----:B------:R-:W-:Y:S01]  /*15a0*/  @P4 IMAD.MOV.U32 R6, RZ, RZ, R19 ;  /* 0x000000ffff064224 */ /* 0x000fe200078e0013 */
[----:B------:R-:W-:Y:S01]  /*15b0*/  PLOP3.LUT P0, PT, PT, PT, PT, 0x8, 0x80 ;  /* 0x000000000080781c */ /* 0x000fe20003f0e170 */
[--C-:B------:R-:W-:Y:S01]  /*15c0*/  @P6 IMAD.MOV.U32 R8, RZ, RZ, R18.reuse ;  /* 0x000000ffff086224 */ /* 0x100fe200078e0012 */
[----:B------:R-:W-:Y:S01]  /*15d0*/  @P5 MOV R6, R18 ;  /* 0x0000001200065202 */ /* 0x000fe20000000f00 */
[----:B------:R-:W-:Y:S01]  /*15e0*/  @P1 IMAD.MOV.U32 R7, RZ, RZ, R18 ;  /* 0x000000ffff071224 */ /* 0x000fe200078e0012 */
[----:B------:R-:W-:Y:S01]  /*15f0*/  @P1 MOV R6, R27 ;  /* 0x0000001b00061202 */ /* 0x000fe20000000f00 */
[----:B------:R-:W-:Y:S01]  /*1600*/  @P1 IMAD.MOV.U32 R8, RZ, RZ, R26 ;  /* 0x000000ffff081224 */ /* 0x000fe200078e001a */
[----:B------:R-:W-:Y:S01]  /*1610*/  IADD3 R23, PT, PT, R23, 0x80, RZ ;  /* 0x0000008017177810 */ /* 0x000fe20007ffe0ff */
[----:B------:R-:W-:-:S07]  /*1620*/  @P2 IMAD.MOV.U32 R7, RZ, RZ, R27 ;  /* 0x000000ffff072224 */ /* 0x000fce00078e001b */
.L_x_11:
[----:B------:R-:W-:Y:S05]  /*1630*/  BSYNC.RECONVERGENT B3 ;  /* 0x0000000000037941 */ /* 0x000fea0003800200 */
.L_x_10:
[----:B------:R-:W-:-:S13]  /*1640*/  ISETP.NE.OR P0, PT, R24, RZ, P0 ;  /* 0x000000ff1800720c */ /* 0x000fda0000705670 */
[----:B------:R-:W-:Y:S05]  /*1650*/  @!P0 BREAK.RELIABLE B0 ;  /* 0x0000000000008942 */ /* 0x000fea0003800100 */
[----:B------:R-:W-:Y:S05]  /*1660*/  @!P0 BRA `(.L_x_3) ;  /* 0x0000000400008947 */ /* 0x000fea0003800000 */
.L_x_5:
[----:B------:R-:W-:Y:S05]  /*1670*/  BSYNC.RELIABLE B0 ;  /* 0x0000000000007941 */ /* 0x000fea0003800100 */
.L_x_4:
[----:B------:R-:W-:Y:S01]  /*1680*/  BSSY.RECONVERGENT B0, `(.L_x_12) ;  /* 0x000003d000007945 */ /* 0x000fe20003800200 */
.L_x_13:
[----:B------:R-:W2:Y:S04]  /*1690*/  LDG.E R25, desc[UR8][R2.64+-0x400] ;  /* 0xfffc000802197981 */ /* 0x000ea8000c1e1900 */
[----:B------:R-:W3:Y:S04]  /*16a0*/  LDG.E R13, desc[UR8][R2.64+-0x3f8] ;  /* 0xfffc0808020d7981 */ /* 0x000ee8000c1e1900 */
[----:B0-----:R-:W4:Y:S04]  /*16b0*/  LDG.E R14, desc[UR8][R2.64+-0x200] ;  /* 0xfffe0008020e7981 */ /* 0x001f28000c1e1900 */
[----:B------:R-:W4:Y:S04]  /*16c0*/  LDG.E R16, desc[UR8][R2.64+-0x1f8] ;  /* 0xfffe080802107981 */ /* 0x000f28000c1e1900 */
[----:B-----5:R-:W4:Y:S04]  /*16d0*/  LDG.E R0, desc[UR8][R2.64+-0x3fc] ;  /* 0xfffc040802007981 */ /* 0x020f28000c1e1900 */
        /* <DEDUP_REMOVED lines=8> */
[C---:B------:R-:W-:Y:S02]  /*1760*/  ISETP.EQ.AND P2, PT, R23.reuse, 0x2c, PT ;  /* 0x0000002c1700780c */ /* 0x040fe40003f42270 */
[C---:B------:R-:W-:Y:S02]  /*1770*/  ISETP.EQ.AND P4, PT, R23.reuse, 0x24, PT ;  /* 0x000000241700780c */ /* 0x040fe40003f82270 */
[C---:B------:R-:W-:Y:S02]  /*1780*/  ISETP.EQ.AND P5, PT, R23.reuse, 0x1c, PT ;  /* 0x0000001c1700780c */ /* 0x040fe40003fa2270 */
[C---:B------:R-:W-:Y:S02]  /*1790*/  ISETP.EQ.AND P0, PT, R23.reuse, 0x14, PT ;  /* 0x000000141700780c */ /* 0x040fe40003f02270 */
[C---:B------:R-:W-:Y:S01]  /*17a0*/  ISETP.EQ.AND P6, PT, R23.reuse, 0x18, PT ;  /* 0x000000181700780c */ /* 0x040fe20003fc2270 */
[----:B------:R-:W-:Y:S01]  /*17b0*/  VIADD R24, R24, 0x4 ;  /* 0x0000000418187836 */ /* 0x000fe20000000000 */
[----:B------:R-:W-:-:S02]  /*17c0*/  ISETP.EQ.AND P3, PT, R23, 0x4, PT ;  /* 0x000000041700780c */ /* 0x000fc40003f62270 */
[----:B------:R-:W-:Y:S01]  /*17d0*/  IADD3 R12, PT, PT, R12, 0x200, RZ ;  /* 0x000002000c0c7810 */ /* 0x000fe20007ffe0ff */
[--C-:B--2---:R-:W-:Y:S01]  /*17e0*/  @P1 IMAD.MOV.U32 R8, RZ, RZ, R25.reuse ;  /* 0x000000ffff081224 */ /* 0x104fe200078e0019 */
[C---:B------:R-:W-:Y:S02]  /*17f0*/  ISETP.EQ.AND P1, PT, R23.reuse, 0xc, PT ;  /* 0x0000000c1700780c */ /* 0x040fe40003f22270 */
[----:B------:R-:W-:Y:S02]  /*1800*/  @P2 MOV R6, R25 ;  /* 0x0000001900062202 */ /* 0x000fe40000000f00 */
[----:B------:R-:W-:Y:S01]  /*1810*/  ISETP.EQ.AND P2, PT, R23, 0x8, PT ;  /* 0x000000081700780c */ /* 0x000fe20003f42270 */
[----:B------:R-:W-:Y:S01]  /*1820*/  @P4 IMAD.MOV.U32 R7, RZ, RZ, R25 ;  /* 0x000000ffff074224 */ /* 0x000fe200078e0019 */
[----:B---3--:R-:W-:Y:S01]  /*1830*/  @P4 MOV R6, R13 ;  /* 0x0000000d00064202 */ /* 0x008fe20000000f00 */
[----:B------:R-:W-:Y:S01]  /*1840*/  @P5 IMAD.MOV.U32 R7, RZ, RZ, R13 ;  /* 0x000000ffff075224 */ /* 0x000fe200078e000d */
[----:B----4-:R-:W-:Y:S01]  /*1850*/  @P5 MOV R6, R14 ;  /* 0x0000000e00065202 */ /* 0x010fe20000000f00 */
[----:B------:R-:W-:Y:S01]  /*1860*/  @P0 IMAD.MOV.U32 R7, RZ, RZ, R14 ;  /* 0x000000ffff070224 */ /* 0x000fe200078e000e */
[----:B------:R-:W-:-:S03]  /*1870*/  @P0 MOV R6, R16 ;  /* 0x0000001000060202 */ /* 0x000fc60000000f00 */
[----:B------:R-:W-:Y:S02]  /*1880*/  @P1 IMAD.MOV.U32 R7, RZ, RZ, R16 ;  /* 0x000000ffff071224 */ /* 0x000fe400078e0010 */
[----:B------:R-:W-:Y:S01]  /*1890*/  @P4 IMAD.MOV.U32 R8, RZ, RZ, R0 ;  /* 0x000000ffff084224 */ /* 0x000fe200078e0000 */
[C---:B------:R-:W-:Y:S01]  /*18a0*/  ISETP.EQ.AND P4, PT, R23.reuse, -0x4, PT ;  /* 0xfffffffc1700780c */ /* 0x040fe20003f82270 */
[----:B------:R-:W-:Y:S01]  /*18b0*/  @P6 IMAD.MOV.U32 R8, RZ, RZ, R14 ;  /* 0x000000ffff086224 */ /* 0x000fe200078e000e */
[----:B------:R-:W-:Y:S02]  /*18c0*/  @P1 MOV R6, R17 ;  /* 0x0000001100061202 */ /* 0x000fe40000000f00 */
[----:B------:R-:W-:Y:S02]  /*18d0*/  ISETP.NE.AND P1, PT, R24, RZ, PT ;  /* 0x000000ff1800720c */ /* 0x000fe40003f25270 */
[C---:B------:R-:W-:Y:S01]  /*18e0*/  ISETP.EQ.AND P6, PT, R23.reuse, -0x8, PT ;  /* 0xfffffff81700780c */ /* 0x040fe20003fc2270 */
[----:B------:R-:W-:Y:S01]  /*18f0*/  @P0 IMAD.MOV.U32 R8, RZ, RZ, R15 ;  /* 0x000000ffff080224 */ /* 0x000fe200078e000f */
[----:B------:R-:W-:-:S02]  /*1900*/  ISETP.EQ.AND P5, PT, R23, -0xc, PT ;  /* 0xfffffff41700780c */ /* 0x000fc40003fa2270 */
[C---:B------:R-:W-:Y:S01]  /*1910*/  ISETP.EQ.AND P0, PT, R23.reuse, -0x14, PT ;  /* 0xffffffec1700780c */ /* 0x040fe20003f02270 */
[--C-:B------:R-:W-:Y:S01]  /*1920*/  @P2 IMAD.MOV.U32 R8, RZ, RZ, R17.reuse ;  /* 0x000000ffff082224 */ /* 0x100fe200078e0011 */
[----:B------:R-:W-:Y:S01]  /*1930*/  IADD3 R0, P2, PT, R2, 0x800, RZ ;  /* 0x0000080002007810 */ /* 0x000fe20007f5e0ff */
[----:B------:R-:W-:Y:S01]  /*1940*/  @P3 IMAD.MOV.U32 R7, RZ, RZ, R17 ;  /* 0x000000ffff073224 */ /* 0x000fe200078e0011 */
[----:B------:R-:W-:Y:S01]  /*1950*/  @P3 MOV R6, R19 ;  /* 0x0000001300063202 */ /* 0x000fe20000000f00 */
[----:B------:R-:W-:Y:S02]  /*1960*/  @P3 IMAD.MOV.U32 R8, RZ, RZ, R18 ;  /* 0x000000ffff083224 */ /* 0x000fe400078e0012 */
[----:B------:R-:W-:Y:S02]  /*1970*/  IMAD.X R13, RZ, RZ, R3, P2 ;  /* 0x000000ffff0d7224 */ /* 0x000fe400010e0603 */
[----:B------:R-:W-:Y:S01]  /*1980*/  @P4 IMAD.MOV.U32 R7, RZ, RZ, R19 ;  /* 0x000000ffff074224 */ /* 0x000fe200078e0013 */
[----:B------:R-:W-:Y:S01]  /*1990*/  IADD3 R23, PT, PT, R23, 0x40, RZ ;  /* 0x0000004017177810 */ /* 0x000fe20007ffe0ff */
[--C-:B------:R-:W-:Y:S01]  /*19a0*/  @P6 IMAD.MOV.U32 R8, RZ, RZ, R20.reuse ;  /* 0x000000ffff086224 */ /* 0x100fe200078e0014 */
[----:B------:R-:W-:Y:S01]  /*19b0*/  @P5 MOV R7, R20 ;  /* 0x0000001400075202 */ /* 0x000fe20000000f00 */
[----:B------:R-:W-:-:S02]  /*19c0*/  @P4 IMAD.MOV.U32 R6, RZ, RZ, R20 ;  /* 0x000000ffff064224 */ /* 0x000fc400078e0014 */
[----:B------:R-:W-:Y:S01]  /*19d0*/  IMAD.MOV.U32 R14, RZ, RZ, R2 ;  /* 0x000000ffff0e7224 */ /* 0x000fe200078e0002 */
[----:B------:R-:W-:Y:S01]  /*19e0*/  @P0 MOV R7, R22 ;  /* 0x0000001600070202 */ /* 0x000fe20000000f00 */
[----:B------:R-:W-:Y:S02]  /*19f0*/  IMAD.MOV.U32 R15, RZ, RZ, R3 ;  /* 0x000000ffff0f7224 */ /* 0x000fe400078e0003 */
[----:B------:R-:W-:Y:S02]  /*1a00*/  @P5 IMAD.MOV.U32 R8, RZ, RZ, R21 ;  /* 0x000000ffff085224 */ /* 0x000fe400078e0015 */
[----:B------:R-:W-:Y:S02]  /*1a10*/  @P5 IMAD.MOV.U32 R6, RZ, RZ, R22 ;  /* 0x000000ffff065224 */ /* 0x000fe400078e0016 */
[----:B------:R-:W-:Y:S02]  /*1a20*/  IMAD.MOV.U32 R2, RZ, RZ, R0 ;  /* 0x000000ffff027224 */ /* 0x000fe400078e0000 */
[----:B------:R-:W-:Y:S01]  /*1a30*/  IMAD.MOV.U32 R3, RZ, RZ, R13 ;  /* 0x000000ffff037224 */ /* 0x000fe200078e000d */
[----:B------:R-:W-:Y:S06]  /*1a40*/  @P1 BRA `(.L_x_13) ;  /* 0xfffffffc00101947 */ /* 0x000fec000383ffff */
[----:B------:R-:W-:Y:S05]  /*1a50*/  BSYNC.RECONVERGENT B0 ;  /* 0x0000000000007941 */ /* 0x000fea0003800200 */
.L_x_12:
[----:B------:R1:W5:Y:S02]  /*1a60*/  LDG.E R0, desc[UR8][R14.64+0x1fc] ;  /* 0x0001fc080e007981 */ /* 0x000364000c1e1900 */
.L_x_3:
[----:B------:R-:W-:Y:S05]  /*1a70*/  BSYNC.RECONVERGENT B1 ;  /* 0x0000000000017941 */ /* 0x000fea0003800200 */
.L_x_2:
[----:B------:R-:W-:-:S13]  /*1a80*/  ISETP.NE.AND P0, PT, R11, RZ, PT ;  /* 0x000000ff0b00720c */ /* 0x000fda0003f05270 */
[----:B------:R-:W-:Y:S05]  /*1a90*/  @!P0 BRA `(.L_x_1) ;  /* 0x0000000000808947 */ /* 0x000fea0003800000 */
[----:B------:R-:W2:Y:S01]  /*1aa0*/  LDCU.64 UR6, c[0x0][0x380] ;  /* 0x00007000ff0677ac */ /* 0x000ea20008000a00 */
[----:B------:R-:W-:Y:S01]  /*1ab0*/  IADD3 R9, P0, PT, R9, R12, RZ ;  /* 0x0000000c09097210 */ /* 0x000fe20007f1e0ff */
[----:B------:R-:W-:Y:S01]  /*1ac0*/  IMAD.SHL.U32 R10, R10, 0x10, RZ ;  /* 0x000000100a0a7824 */ /* 0x000fe200078e00ff */
[----:B------:R-:W-:Y:S01]  /*1ad0*/  BSSY.RECONVERGENT B0, `(.L_x_14) ;  /* 0x000001b000007945 */ /* 0x000fe20003800200 */
[----:B------:R-:W-:Y:S01]  /*1ae0*/  IMAD.MOV R11, RZ, RZ, -R11 ;  /* 0x000000ffff0b7224 */ /* 0x000fe200078e0a0b */
[----:B-----5:R-:W-:Y:S02]  /*1af0*/  IADD3.X R0, PT, PT, RZ, RZ, RZ, P0, !PT ;  /* 0x000000ffff007210 */ /* 0x020fe400007fe4ff */
[----:B------:R-:W-:Y:S02]  /*1b00*/  IADD3 R10, PT, PT, R10, 0x8, RZ ;  /* 0x000000080a0a7810 */ /* 0x000fe40007ffe0ff */
[----:B--2---:R-:W-:-:S04]  /*1b10*/  LEA R12, P1, R9, UR6, 0x2 ;  /* 0x00000006090c7c11 */ /* 0x004fc8000f8210ff */
[----:B------:R-:W-:Y:S02]  /*1b20*/  IADD3 R12, P0, PT, R12, 0x8, RZ ;  /* 0x000000080c0c7810 */ /* 0x000fe40007f1e0ff */
[----:B------:R-:W-:-:S05]  /*1b30*/  LEA.HI.X R13, R9, UR7, R0, 0x2, P1 ;  /* 0x00000007090d7c11 */ /* 0x000fca00088f1400 */
[----:B------:R-:W-:-:S07]  /*1b40*/  IMAD.X R13, RZ, RZ, R13, P0 ;  /* 0x000000ffff0d7224 */ /* 0x000fce00000e060d */
.L_x_15:
[----:B------:R-:W-:Y:S01]  /*1b50*/  IMAD.MOV.U32 R2, RZ, RZ, R12 ;  /* 0x000000ffff027224 */ /* 0x000fe200078e000c */
[----:B------:R-:W-:-:S05]  /*1b60*/  MOV R3, R13 ;  /* 0x0000000d00037202 */ /* 0x000fca0000000f00 */
[----:B------:R-:W2:Y:S04]  /*1b70*/  LDG.E R12, desc[UR8][R2.64+-0x4] ;  /* 0xfffffc08020c7981 */ /* 0x000ea8000c1e1900 */
[----:B------:R-:W3:Y:S04]  /*1b80*/  LDG.E R0, desc[UR8][R2.64] ;  /* 0x0000000802007981 */ /* 0x000ee8000c1e1900 */
[----:B------:R-:W4:Y:S01]  /*1b90*/  LDG.E R9, desc[UR8][R2.64+0x4] ;  /* 0x0000040802097981 */ /* 0x000f22000c1e1900 */
[C---:B------:R-:W-:Y:S01]  /*1ba0*/  ISETP.EQ.AND P0, PT, R10.reuse, 0x10, PT ;  /* 0x000000100a00780c */ /* 0x040fe20003f02270 */
[----:B------:R-:W-:Y:S01]  /*1bb0*/  VIADD R11, R11, 0x1 ;  /* 0x000000010b0b7836 */ /* 0x000fe20000000000 */
[----:B------:R-:W-:-:S02]  /*1bc0*/  ISETP.EQ.AND P1, PT, R10, 0x8, PT ;  /* 0x000000080a00780c */ /* 0x000fc40003f22270 */
[C---:B------:R-:W-:Y:S01]  /*1bd0*/  ISETP.EQ.AND P2, PT, R10.reuse, RZ, PT ;  /* 0x000000ff0a00720c */ /* 0x040fe20003f42270 */
[----:B------:R-:W-:-:S08]  /*1be0*/  VIADD R10, R10, 0x10 ;  /* 0x000000100a0a7836 */ /* 0x000fd00000000000 */
[----:B--2---:R-:W-:Y:S02]  /*1bf0*/  @P0 MOV R6, R12 ;  /* 0x0000000c00060202 */ /* 0x004fe40000000f00 */
[----:B------:R-:W-:Y:S01]  /*1c00*/  @P1 IMAD.MOV.U32 R7, RZ, RZ, R12 ;  /* 0x000000ffff071224 */ /* 0x000fe200078e000c */
[----:B------:R-:W-:Y:S02]  /*1c10*/  ISETP.NE.AND P0, PT, R11, RZ, PT ;  /* 0x000000ff0b00720c */ /* 0x000fe40003f05270 */
[----:B------:R-:W-:Y:S01]  /*1c20*/  IADD3 R12, P3, PT, R2, 0x200, RZ ;  /* 0x00000200020c7810 */ /* 0x000fe20007f7e0ff */
[----:B---3--:R-:W-:Y:S02]  /*1c30*/  @P1 IMAD.MOV.U32 R8, RZ, RZ, R0 ;  /* 0x000000ffff081224 */ /* 0x008fe400078e0000 */
[----:B----4-:R-:W-:Y:S01]  /*1c40*/  @P2 IMAD.MOV.U32 R7, RZ, RZ, R9 ;  /* 0x000000ffff072224 */ /* 0x010fe200078e0009 */
[----:B------:R-:W-:Y:S01]  /*1c50*/  @P1 MOV R6, R9 ;  /* 0x0000000900061202 */ /* 0x000fe20000000f00 */
[----:B------:R-:W-:-:S06]  /*1c60*/  IMAD.X R13, RZ, RZ, R3, P3 ;  /* 0x000000ffff0d7224 */ /* 0x000fcc00018e0603 */
[----:B------:R-:W-:Y:S05]  /*1c70*/  @P0 BRA `(.L_x_15) ;  /* 0xfffffffc00b40947 */ /* 0x000fea000383ffff */
[----:B------:R-:W-:Y:S05]  /*1c80*/  BSYNC.RECONVERGENT B0 ;  /* 0x0000000000007941 */ /* 0x000fea0003800200 */
.L_x_14:
[----:B------:R2:W5:Y:S02]  /*1c90*/  LDG.E R0, desc[UR8][R2.64+-0x8] ;  /* 0xfffff80802007981 */ /* 0x000564000c1e1900 */
.L_x_1:
[----:B------:R-:W-:Y:S05]  /*1ca0*/  BSYNC.RECONVERGENT B2 ;  /* 0x0000000000027941 */ /* 0x000fea0003800200 */
.L_x_0:
[----:B------:R-:W-:Y:S05]  /*1cb0*/  WARPSYNC.ALL ;  /* 0x0000000000007948 */ /* 0x000fea0003800000 */
[----:B-----5:R-:W-:Y:S01]  /*1cc0*/  FFMA R0, R0, R0, RZ ;  /* 0x0000000000007223 */ /* 0x020fe200000000ff */
[----:B------:R-:W-:Y:S03]  /*1cd0*/  BSSY.RECONVERGENT B0, `(.L_x_16) ;  /* 0x000003f000007945 */ /* 0x000fe60003800200 */
[----:B------:R-:W-:-:S04]  /*1ce0*/  FFMA R7, R7, R7, R0 ;  /* 0x0000000707077223 */ /* 0x000fc80000000000 */
[----:B------:R-:W-:-:S04]  /*1cf0*/  FFMA R7, R8, R8, R7 ;  /* 0x0000000808077223 */ /* 0x000fc80000000007 */
[----:B------:R-:W-:-:S04]  /*1d00*/  FFMA R7, R6, R6, R7 ;  /* 0x0000000606077223 */ /* 0x000fc80000000007 */
[----:B------:R-:W-:-:S05]  /*1d10*/  FADD R7, RZ, R7 ;  /* 0x00000007ff077221 */ /* 0x000fca0000000000 */
[----:B------:R-:W2:Y:S02]  /*1d20*/  SHFL.BFLY PT, R0, R7, 0x10, 0x1f ;  /* 0x0e001f0007007f89 */ /* 0x000ea400000e0000 */
[----:B--2---:R-:W-:-:S05]  /*1d30*/  FADD R2, R7, R0 ;  /* 0x0000000007027221 */ /* 0x004fca0000000000 */
[----:B------:R-:W2:Y:S02]  /*1d40*/  SHFL.BFLY PT, R3, R2, 0x8, 0x1f ;  /* 0x0d001f0002037f89 */ /* 0x000ea400000e0000 */
[----:B--2---:R-:W-:-:S05]  /*1d50*/  FADD R3, R2, R3 ;  /* 0x0000000302037221 */ /* 0x004fca0000000000 */
[----:B------:R-:W2:Y:S02]  /*1d60*/  SHFL.BFLY PT, R0, R3, 0x4, 0x1f ;  /* 0x0c801f0003007f89 */ /* 0x000ea400000e0000 */
[----:B--2---:R-:W-:Y:S01]  /*1d70*/  FADD R6, R3, R0 ;  /* 0x0000000003067221 */ /* 0x004fe20000000000 */
[----:B------:R-:W-:-:S04]  /*1d80*/  LOP3.LUT P0, R0, R4, 0x1f, RZ, 0xc0, !PT ;  /* 0x0000001f04007812 */ /* 0x000fc8000780c0ff */
[----:B------:R-:W2:Y:S09]  /*1d90*/  SHFL.BFLY PT, R9, R6, 0x2, 0x1f ;  /* 0x0c401f0006097f89 */ /* 0x000eb200000e0000 */
[----:B------:R-:W3:Y:S01]  /*1da0*/  @!P0 S2R R10, SR_CgaCtaId ;  /* 0x00000000000a8919 */ /* 0x000ee20000008800 */
[----:B------:R-:W-:Y:S01]  /*1db0*/  @!P0 MOV R7, 0x400 ;  /* 0x0000040000078802 */ /* 0x000fe20000000f00 */
[----:B--2---:R-:W-:-:S05]  /*1dc0*/  FADD R9, R6, R9 ;  /* 0x0000000906097221 */ /* 0x004fca0000000000 */
[----:B------:R-:W2:Y:S01]  /*1dd0*/  SHFL.BFLY PT, R8, R9, 0x1, 0x1f ;  /* 0x0c201f0009087f89 */ /* 0x000ea200000e0000 */
[----:B---3--:R-:W-:-:S04]  /*1de0*/  @!P0 LEA R7, R10, R7, 0x18 ;  /* 0x000000070a078211 */ /* 0x008fc800078ec0ff */
[----:B------:R-:W-:Y:S01]  /*1df0*/  @!P0 LEA.HI R7, R4, R7, RZ, 0x1d ;  /* 0x0000000704078211 */ /* 0x000fe200078fe8ff */
[----:B--2---:R-:W-:-:S05]  /*1e00*/  FADD R8, R9, R8 ;  /* 0x0000000809087221 */ /* 0x004fca0000000000 */
[----:B------:R2:W-:Y:S01]  /*1e10*/  @!P0 STS [R7], R8 ;  /* 0x0000000807008388 */ /* 0x0005e20000000800 */
[----:B------:R-:W-:Y:S01]  /*1e20*/  BAR.SYNC.DEFER_BLOCKING 0x0 ;  /* 0x0000000000007b1d */ /* 0x000fe20000010000 */
[----:B------:R-:W-:-:S13]  /*1e30*/  ISETP.NE.AND P0, PT, R4, RZ, PT ;  /* 0x000000ff0400720c */ /* 0x000fda0003f05270 */
[----:B--2---:R-:W-:Y:S05]  /*1e40*/  @P0 BRA `(.L_x_17) ;  /* 0x00000000009c0947 */ /* 0x004fea0003800000 */
[----:B------:R-:W2:Y:S01]  /*1e50*/  S2UR UR6, SR_CgaCtaId ;  /* 0x00000000000679c3 */ /* 0x000ea20000008800 */
[----:B------:R-:W-:Y:S01]  /*1e60*/  UMOV UR5, 0x400 ;  /* 0x0000040000057882 */ /* 0x000fe20000000000 */
[----:B------:R-:W-:Y:S01]  /*1e70*/  BSSY.RECONVERGENT B1, `(.L_x_18) ;  /* 0x0000012000017945 */ /* 0x000fe20003800200 */
[----:B--2---:R-:W-:-:S06]  /*1e80*/  ULEA UR5, UR6, UR5, 0x18 ;  /* 0x0000000506057291 */ /* 0x004fcc000f8ec0ff */
[----:B------:R-:W-:-:S05]  /*1e90*/  LEA R0, R0, UR5, 0x2 ;  /* 0x0000000500007c11 */ /* 0x000fca000f8e10ff */
[----:B------:R-:W2:Y:S01]  /*1ea0*/  LDCU UR5, c[0x0][0x3a0] ;  /* 0x00007400ff0577ac */ /* 0x000ea20008000800 */
[----:B------:R-:W2:Y:S02]  /*1eb0*/  LDS R0, [R0] ;  /* 0x0000000000007984 */ /* 0x000ea40000000800 */
[----:B--2---:R-:W-:-:S04]  /*1ec0*/  FADD R0, R0, UR5 ;  /* 0x0000000500007e21 */ /* 0x004fc80008000000 */
[----:B------:R2:W3:Y:S01]  /*1ed0*/  MUFU.RSQ R3, R0 ;  /* 0x0000000000037308 */ /* 0x0004e20000001400 */
[----:B------:R-:W-:-:S04]  /*1ee0*/  IADD3 R2, PT, PT, R0, -0xd000000, RZ ;  /* 0xf300000000027810 */ /* 0x000fc80007ffe0ff */
[----:B------:R-:W-:-:S13]  /*1ef0*/  ISETP.GT.U32.AND P0, PT, R2, 0x727fffff, PT ;  /* 0x727fffff0200780c */ /* 0x000fda0003f04070 */
[----:B--23--:R-:W-:Y:S05]  /*1f00*/  @!P0 BRA `(.L_x_19) ;  /* 0x0000000000108947 */ /* 0x00cfea0003800000 */
[----:B------:R-:W-:-:S07]  /*1f10*/  MOV R9, 0x1f30 ;  /* 0x00001f3000097802 */ /* 0x000fce0000000f00 */
[----:B01----:R-:W-:Y:S05]  /*1f20*/  CALL.REL.NOINC `($__internal_1_$__cuda_sm20_sqrt_rn_f32_slowpath) ;  /* 0x00000010005c7944 */ /* 0x003fea0003c00000 */
[----:B------:R-:W-:Y:S01]  /*1f30*/  IMAD.MOV.U32 R2, RZ, RZ, R0 ;  /* 0x000000ffff027224 */ /* 0x000fe200078e0000 */
[----:B------:R-:W-:Y:S06]  /*1f40*/  BRA `(.L_x_20) ;  /* 0x0000000000107947 */ /* 0x000fec0003800000 */
.L_x_19:
[----:B------:R-:W-:Y:S01]  /*1f50*/  FMUL.FTZ R7, R0, R3 ;  /* 0x0000000300077220 */ /* 0x000fe20000410000 */
[----:B------:R-:W-:-:S03]  /*1f60*/  FMUL.FTZ R2, R3, 0.5 ;  /* 0x3f00000003027820 */ /* 0x000fc60000410000 */
[----:B------:R-:W-:-:S04]  /*1f70*/  FFMA R0, -R7, R7, R0 ;  /* 0x0000000707007223 */ /* 0x000fc80000000100 */
[----:B------:R-:W-:-:S07]  /*1f80*/  FFMA R2, R0, R2, R7 ;  /* 0x0000000200027223 */ /* 0x000fce0000000007 */
.L_x_20:
[----:B------:R-:W-:Y:S05]  /*1f90*/  BSYNC.RECONVERGENT B1 ;  /* 0x0000000000017941 */ /* 0x000fea0003800200 */
.L_x_18:
[----:B------:R-:W-:Y:S01]  /*1fa0*/  VIADD R0, R2, 0x1800000 ;  /* 0x0180000002007836 */ /* 0x000fe20000000000 */
[----:B------:R-:W-:Y:S04]  /*1fb0*/  BSSY.RECONVERGENT B1, `(.L_x_21) ;  /* 0x000000c000017945 */ /* 0x000fe80003800200 */
[----:B------:R-:W-:-:S04]  /*1fc0*/  LOP3.LUT R0, R0, 0x7f800000, RZ, 0xc0, !PT ;  /* 0x7f80000000007812 */ /* 0x000fc800078ec0ff */
[----:B------:R-:W-:-:S13]  /*1fd0*/  ISETP.GT.U32.AND P0, PT, R0, 0x1ffffff, PT ;  /* 0x01ffffff0000780c */ /* 0x000fda0003f04070 */
[----:B------:R-:W-:Y:S05]  /*1fe0*/  @P0 BRA `(.L_x_22) ;  /* 0x0000000000100947 */ /* 0x000fea0003800000 */
[----:B------:R-:W-:-:S07]  /*1ff0*/  MOV R6, 0x2010 ;  /* 0x0000201000067802 */ /* 0x000fce0000000f00 */
[----:B01----:R-:W-:Y:S05]  /*2000*/  CALL.REL.NOINC `($__internal_0_$__cuda_sm20_rcp_rn_f32_slowpath) ;  /* 0x0000000c00547944 */ /* 0x003fea0003c00000 */
[----:B------:R-:W-:Y:S01]  /*2010*/  MOV R0, R3 ;  /* 0x0000000300007202 */ /* 0x000fe20000000f00 */
[----:B------:R-:W-:Y:S06]  /*2020*/  BRA `(.L_x_23) ;  /* 0x0000000000107947 */ /* 0x000fec0003800000 */
.L_x_22:
[----:B------:R-:W2:Y:S02]  /*2030*/  MUFU.RCP R3, R2 ;  /* 0x0000000200037308 */ /* 0x000ea40000001000 */
[----:B--2---:R-:W-:-:S04]  /*2040*/  FFMA R0, R3, R2, -1 ;  /* 0xbf80000003007423 */ /* 0x004fc80000000002 */
[----:B------:R-:W-:-:S04]  /*2050*/  FADD.FTZ R0, -R0, -RZ ;  /* 0x800000ff00007221 */ /* 0x000fc80000010100 */
[----:B------:R-:W-:-:S07]  /*2060*/  FFMA R0, R3, R0, R3 ;  /* 0x0000000003007223 */ /* 0x000fce0000000003 */
.L_x_23:
[----:B------:R-:W-:Y:S05]  /*2070*/  BSYNC.RECONVERGENT B1 ;  /* 0x0000000000017941 */ /* 0x000fea0003800200 */
.L_x_21:
[----:B------:R-:W2:Y:S01]  /*2080*/  S2UR UR6, SR_CgaCtaId ;  /* 0x00000000000679c3 */ /* 0x000ea20000008800 */
[----:B------:R-:W-:Y:S02]  /*2090*/  UMOV UR5, 0x400 ;  /* 0x0000040000057882 */ /* 0x000fe40000000000 */
[----:B--2---:R-:W-:-:S09]  /*20a0*/  ULEA UR5, UR6, UR5, 0x18 ;  /* 0x0000000506057291 */ /* 0x004fd2000f8ec0ff */
[----:B------:R2:W-:Y:S03]  /*20b0*/  STS [UR5+0x4], R0 ;  /* 0x00000400ff007988 */ /* 0x0005e60008000805 */
.L_x_17:
[----:B------:R-:W-:Y:S05]  /*20c0*/  BSYNC.RECONVERGENT B0 ;  /* 0x0000000000007941 */ /* 0x000fea0003800200 */
.L_x_16:
[----:B------:R-:W3:Y:S01]  /*20d0*/  LDCU UR7, c[0x0][0x39c] ;  /* 0x00007380ff0777ac */ /* 0x000ee20008000800 */
[----:B------:R-:W-:Y:S01]  /*20e0*/  BAR.SYNC.DEFER_BLOCKING 0x0 ;  /* 0x0000000000007b1d */ /* 0x000fe20000010000 */
[----:B---3--:R-:W-:-:S13]  /*20f0*/  ISETP.GE.AND P0, PT, R5, UR7, PT ;  /* 0x0000000705007c0c */ /* 0x008fda000bf06270 */
[----:B------:R-:W-:Y:S05]  /*2100*/  @P0 EXIT ;  /* 0x000000000000094d */ /* 0x000fea0003800000 */
[----:B------:R-:W3:Y:S01]  /*2110*/  S2UR UR6, SR_CgaCtaId ;  /* 0x00000000000679c3 */ /* 0x000ee20000008800 */
[----:B--2---:R-:W-:Y:S01]  /*2120*/  LOP3.LUT R0, RZ, R5, RZ, 0x33, !PT ;  /* 0x00000005ff007212 */ /* 0x004fe200078e33ff */
[----:B------:R-:W-:Y:S01]  /*2130*/  UMOV UR5, 0x400 ;  /* 0x0000040000057882 */ /* 0x000fe20000000000 */
[----:B------:R-:W-:Y:S01]  /*2140*/  UIMAD UR4, UR4, UR7, URZ ;  /* 0x00000007040472a4 */ /* 0x000fe2000f8e02ff */
[----:B------:R-:W-:Y:S02]  /*2150*/  BSSY.RECONVERGENT B0, `(.L_x_24) ;  /* 0x0000044000007945 */ /* 0x000fe40003800200 */
[----:B------:R-:W-:-:S05]  /*2160*/  VIADD R8, R0, UR7 ;  /* 0x0000000700087c36 */ /* 0x000fca0008000000 */
[C---:B------:R-:W-:Y:S02]  /*2170*/  LOP3.LUT R0, R8.reuse, 0x180, RZ, 0xc0, !PT ;  /* 0x0000018008007812 */ /* 0x040fe400078ec0ff */
[----:B------:R-:W-:Y:S02]  /*2180*/  ISETP.GE.U32.AND P0, PT, R8, 0x180, PT ;  /* 0x000001800800780c */ /* 0x000fe40003f06070 */
[----:B------:R-:W-:Y:S01]  /*2190*/  ISETP.NE.AND P1, PT, R0, 0x180, PT ;  /* 0x000001800000780c */ /* 0x000fe20003f25270 */
[----:B---3--:R-:W-:-:S09]  /*21a0*/  ULEA UR5, UR6, UR5, 0x18 ;  /* 0x0000000506057291 */ /* 0x008fd2000f8ec0ff */
[----:B------:R-:W2:Y:S03]  /*21b0*/  LDS R0, [UR5+0x4] ;  /* 0x00000405ff007984 */ /* 0x000ea60008000800 */
[----:B------:R-:W-:Y:S05]  /*21c0*/  @!P1 BRA `(.L_x_25) ;  /* 0x0000000000f09947 */ /* 0x000fea0003800000 */
[----:B------:R-:W3:Y:S01]  /*21d0*/  LDC.64 R2, c[0x0][0x390] ;  /* 0x0000e400ff027b82 */ /* 0x000ee20000000a00 */
[----:B------:R-:W-:Y:S01]  /*21e0*/  USHF.R.U32.HI UR6, URZ, 0x1e, UR4 ;  /* 0x0000001eff067899 */ /* 0x000fe20008011604 */
[----:B------:R-:W-:Y:S01]  /*21f0*/  LEA.HI R8, R8, 0x1, RZ, 0x19 ;  /* 0x0000000108087811 */ /* 0x000fe200078fc8ff */
[----:B------:R-:W-:Y:S01]  /*2200*/  USHF.L.U32 UR5, UR4, 0x2, URZ ;  /* 0x0000000204057899 */ /* 0x000fe200080006ff */
[----:B------:R-:W0:Y:S03]  /*2210*/  LDCU.128 UR12, c[0x0][0x380] ;  /* 0x00007000ff0c77ac */ /* 0x000e260008000c00 */
[----:B------:R-:W-:Y:S02]  /*2220*/  MOV R7, UR6 ;  /* 0x0000000600077c02 */ /* 0x000fe40008000f00 */
[----:B------:R-:W-:-:S04]  /*2230*/  IMAD.U32 R6, RZ, RZ, UR5 ;  /* 0x00000005ff067e24 */ /* 0x000fc8000f8e00ff */
[----:B------:R-:W-:-:S03]  /*2240*/  IMAD.WIDE.U32 R6, R4, 0x10, R6 ;  /* 0x0000001004067825 */ /* 0x000fc600078e0006 */
[----:B------:R-:W-:-:S05]  /*2250*/  IADD3 R9, P1, PT, R6, 0x8, RZ ;  /* 0x0000000806097810 */ /* 0x000fca0007f3e0ff */
[----:B------:R-:W-:Y:S01]  /*2260*/  IMAD.X R7, RZ, RZ, R7, P1 ;  /* 0x000000ffff077224 */ /* 0x000fe200008e0607 */
[----:B01----:R-:W-:Y:S01]  /*2270*/  IADD3 R14, P1, PT, R9, UR12, RZ ;  /* 0x0000000c090e7c10 */ /* 0x003fe2000ff3e0ff */
[----:B---3--:R-:W-:-:S03]  /*2280*/  IMAD.WIDE.U32 R2, R4, 0x10, R2 ;  /* 0x0000001004027825 */ /* 0x008fc600078e0002 */
[----:B------:R-:W-:Y:S01]  /*2290*/  IADD3.X R21, PT, PT, R7, UR13, RZ, P1, !PT ;  /* 0x0000000d07157c10 */ /* 0x000fe20008ffe4ff */
[----:B------:R-:W-:Y:S01]  /*22a0*/  IMAD.SHL.U32 R4, R8, 0x80, RZ ;  /* 0x0000008008047824 */ /* 0x000fe200078e00ff */
[----:B------:R-:W-:Y:S02]  /*22b0*/  IADD3 R12, P3, PT, R2, 0x8, RZ ;  /* 0x00000008020c7810 */ /* 0x000fe40007f7e0ff */
[----:B------:R-:W-:Y:S02]  /*22c0*/  LOP3.LUT R8, R8, 0x3, RZ, 0xc0, !PT ;  /* 0x0000000308087812 */ /* 0x000fe400078ec0ff */
[----:B------:R-:W-:Y:S02]  /*22d0*/  LOP3.LUT R6, R4, 0x180, RZ, 0xc0, !PT ;  /* 0x0000018004067812 */ /* 0x000fe400078ec0ff */
[----:B------:R-:W-:Y:S01]  /*22e0*/  IADD3 R4, P2, PT, R9, UR14, RZ ;  /* 0x0000000e09047c10 */ /* 0x000fe2000ff5e0ff */
[----:B------:R-:W-:Y:S01]  /*22f0*/  IMAD.MOV R8, RZ, RZ, -R8 ;  /* 0x000000ffff087224 */ /* 0x000fe200078e0a08 */
[----:B------:R-:W-:-:S02]  /*2300*/  IADD3 R5, PT, PT, R5, R6, RZ ;  /* 0x0000000605057210 */ /* 0x000fc40007ffe0ff */
[----:B------:R-:W-:Y:S01]  /*2310*/  IADD3.X R9, PT, PT, R7, UR15, RZ, P2, !PT ;  /* 0x0000000f07097c10 */ /* 0x000fe200097fe4ff */
[----:B------:R-:W-:-:S08]  /*2320*/  IMAD.X R7, RZ, RZ, R3, P3 ;  /* 0x000000ffff077224 */ /* 0x000fd000018e0603 */
.L_x_26:
[----:B---3--:R-:W-:Y:S01]  /*2330*/  MOV R2, R14 ;  /* 0x0000000e00027202 */ /* 0x008fe20000000f00 */
[----:B------:R-:W-:Y:S02]  /*2340*/  IMAD.MOV.U32 R3, RZ, RZ, R21 ;  /* 0x000000ffff037224 */ /* 0x000fe400078e0015 */
[----:B------:R-:W-:-:S03]  /*2350*/  IMAD.MOV.U32 R6, RZ, RZ, R12 ;  /* 0x000000ffff067224 */ /* 0x000fc600078e000c */
[----:B------:R-:W3:Y:S04]  /*2360*/  LDG.E R11, desc[UR8][R2.64+-0x8] ;  /* 0xfffff808020b7981 */ /* 0x000ee8000c1e1900 */
[----:B------:R-:W3:Y:S02]  /*2370*/  LDG.E R10, desc[UR8][R6.64+-0x8] ;  /* 0xfffff808060a7981 */ /* 0x000ee4000c1e1900 */
[----:B---3--:R-:W-:-:S04]  /*2380*/  FMUL R11, R10, R11 ;  /* 0x0000000b0a0b7220 */ /* 0x008fc80000400000 */
[----:B--2---:R-:W-:Y:S02]  /*2390*/  FMUL R13, R0, R11 ;  /* 0x0000000b000d7220 */ /* 0x004fe40000400000 */
[----:B------:R-:W2:Y:S04]  /*23a0*/  LDG.E R11, desc[UR8][R2.64+-0x4] ;  /* 0xfffffc08020b7981 */ /* 0x000ea8000c1e1900 */
[----:B------:R3:W-:Y:S04]  /*23b0*/  STG.E desc[UR8][R2.64+-0x8], R13 ;  /* 0xfffff80d02007986 */ /* 0x0007e8000c101908 */
[----:B------:R-:W2:Y:S02]  /*23c0*/  LDG.E R10, desc[UR8][R6.64+-0x4] ;  /* 0xfffffc08060a7981 */ /* 0x000ea4000c1e1900 */
[----:B--2---:R-:W-:-:S04]  /*23d0*/  FMUL R11, R10, R11 ;  /* 0x0000000b0a0b7220 */ /* 0x004fc80000400000 */
[----:B------:R-:W-:Y:S02]  /*23e0*/  FMUL R15, R0, R11 ;  /* 0x0000000b000f7220 */ /* 0x000fe40000400000 */
[----:B------:R-:W2:Y:S04]  /*23f0*/  LDG.E R11, desc[UR8][R2.64] ;  /* 0x00000008020b7981 */ /* 0x000ea8000c1e1900 */
[----:B------:R3:W-:Y:S04]  /*2400*/  STG.E desc[UR8][R2.64+-0x4], R15 ;  /* 0xfffffc0f02007986 */ /* 0x0007e8000c101908 */
[----:B------:R-:W2:Y:S02]  /*2410*/  LDG.E R10, desc[UR8][R6.64] ;  /* 0x00000008060a7981 */ /* 0x000ea4000c1e1900 */
[----:B--2---:R-:W-:-:S04]  /*2420*/  FMUL R11, R10, R11 ;  /* 0x0000000b0a0b7220 */ /* 0x004fc80000400000 */
[----:B------:R-:W-:Y:S02]  /*2430*/  FMUL R17, R0, R11 ;  /* 0x0000000b00117220 */ /* 0x000fe40000400000 */
[----:B------:R-:W2:Y:S04]  /*2440*/  LDG.E R11, desc[UR8][R2.64+0x4] ;  /* 0x00000408020b7981 */ /* 0x000ea8000c1e1900 */
[----:B------:R3:W-:Y:S04]  /*2450*/  STG.E desc[UR8][R2.64], R17 ;  /* 0x0000001102007986 */ /* 0x0007e8000c101908 */
[----:B------:R0:W2:Y:S01]  /*2460*/  LDG.E R10, desc[UR8][R6.64+0x4] ;  /* 0x00000408060a7981 */ /* 0x0000a2000c1e1900 */
[----:B------:R-:W-:-:S05]  /*2470*/  VIADD R8, R8, 0x1 ;  /* 0x0000000108087836 */ /* 0x000fca0000000000 */
[----:B------:R-:W-:Y:S02]  /*2480*/  ISETP.NE.AND P1, PT, R8, RZ, PT ;  /* 0x000000ff0800720c */ /* 0x000fe40003f25270 */
[----:B------:R-:W-:Y:S02]  /*2490*/  IADD3 R12, P4, PT, R6, 0x200, RZ ;  /* 0x00000200060c7810 */ /* 0x000fe40007f9e0ff */
[----:B------:R-:W-:-:S03]  /*24a0*/  IADD3 R14, P2, PT, R2, 0x200, RZ ;  /* 0x00000200020e7810 */ /* 0x000fc60007f5e0ff */
[----:B0-----:R-:W-:Y:S01]  /*24b0*/  IMAD.X R7, RZ, RZ, R7, P4 ;  /* 0x000000ffff077224 */ /* 0x001fe200020e0607 */
[----:B------:R-:W-:Y:S01]  /*24c0*/  IADD3.X R21, PT, PT, RZ, R3, RZ, P2, !PT ;  /* 0x00000003ff157210 */ /* 0x000fe200017fe4ff */
[----:B--2---:R-:W-:Y:S01]  /*24d0*/  FMUL R11, R10, R11 ;  /* 0x0000000b0a0b7220 */ /* 0x004fe20000400000 */
[----:B------:R-:W-:-:S03]  /*24e0*/  MOV R10, R4 ;  /* 0x00000004000a7202 */ /* 0x000fc60000000f00 */
[----:B------:R-:W-:Y:S01]  /*24f0*/  FMUL R19, R0, R11 ;  /* 0x0000000b00137220 */ /* 0x000fe20000400000 */
[----:B------:R-:W-:-:S04]  /*2500*/  IMAD.MOV.U32 R11, RZ, RZ, R9 ;  /* 0x000000ffff0b7224 */ /* 0x000fc800078e0009 */
[----:B------:R3:W-:Y:S04]  /*2510*/  STG.E desc[UR8][R2.64+0x4], R19 ;  /* 0x0000041302007986 */ /* 0x0007e8000c101908 */
[----:B------:R3:W-:Y:S04]  /*2520*/  STG.E desc[UR8][R10.64+-0x8], R13 ;  /* 0xfffff80d0a007986 */ /* 0x0007e8000c101908 */
[----:B------:R3:W-:Y:S04]  /*2530*/  STG.E desc[UR8][R10.64+-0x4], R15 ;  /* 0xfffffc0f0a007986 */ /* 0x0007e8000c101908 */
[----:B------:R3:W-:Y:S04]  /*2540*/  STG.E desc[UR8][R10.64], R17 ;  /* 0x000000110a007986 */ /* 0x0007e8000c101908 */
[----:B------:R3:W-:Y:S01]  /*2550*/  STG.E desc[UR8][R10.64+0x4], R19 ;  /* 0x000004130a007986 */ /* 0x0007e2000c101908 */
[----:B------:R-:W-:-:S05]  /*2560*/  IADD3 R4, P3, PT, R10, 0x200, RZ ;  /* 0x000002000a047810 */ /* 0x000fca0007f7e0ff */
[----:B------:R-:W-:Y:S01]  /*2570*/  IMAD.X R9, RZ, RZ, R11, P3 ;  /* 0x000000ffff097224 */ /* 0x000fe200018e060b */
[----:B------:R-:W-:Y:S07]  /*2580*/  @P1 BRA `(.L_x_26) ;  /* 0xfffffffc00681947 */ /* 0x000fee000383ffff */
.L_x_25:
[----:B------:R-:W-:Y:S05]  /*2590*/  BSYNC.RECONVERGENT B0 ;  /* 0x0000000000007941 */ /* 0x000fea0003800200 */
.L_x_24:
[----:B------:R-:W-:Y:S05]  /*25a0*/  @!P0 EXIT ;  /* 0x000000000000894d */ /* 0x000fea0003800000 */
[----:B---3--:R-:W3:Y:S01]  /*25b0*/  LDC.64 R2, c[0x0][0x390] ;  /* 0x0000e400ff027b82 */ /* 0x008ee20000000a00 */
[----:B------:R-:W4:Y:S01]  /*25c0*/  LDCU.128 UR12, c[0x0][0x380] ;  /* 0x00007000ff0c77ac */ /* 0x000f220008000c00 */
[----:B------:R-:W-:-:S04]  /*25d0*/  IADD3 R11, P0, PT, R5, UR4, RZ ;  /* 0x00000004050b7c10 */ /* 0x000fc8000ff1e0ff */
[----:B------:R-:W-:Y:S02]  /*25e0*/  IADD3.X R6, PT, PT, RZ, RZ, RZ, P0, !PT ;  /* 0x000000ffff067210 */ /* 0x000fe400007fe4ff */
[----:B------:R-:W-:-:S04]  /*25f0*/  LEA R4, P0, R11, 0x400, 0x2 ;  /* 0x000004000b047811 */ /* 0x000fc800078010ff */
[----:B------:R-:W-:Y:S02]  /*2600*/  LEA.HI.X R11, R11, RZ, R6, 0x2, P0 ;  /* 0x000000ff0b0b7211 */ /* 0x000fe400000f1406 */
[C---:B----4-:R-:W-:Y:S02]  /*2610*/  IADD3 R10, P0, PT, R4.reuse, UR12, RZ ;  /* 0x0000000c040a7c10 */ /* 0x050fe4000ff1e0ff */
[----:B------:R-:W-:Y:S02]  /*2620*/  IADD3 R4, P1, PT, R4, UR14, RZ ;  /* 0x0000000e04047c10 */ /* 0x000fe4000ff3e0ff */
[----:B------:R-:W-:Y:S01]  /*2630*/  IADD3.X R19, PT, PT, R11, UR13, RZ, P0, !PT ;  /* 0x0000000d0b137c10 */ /* 0x000fe200087fe4ff */
[----:B---3--:R-:W-:Y:S01]  /*2640*/  IMAD.WIDE.U32 R2, R5, 0x4, R2 ;  /* 0x0000000405027825 */ /* 0x008fe200078e0002 */
[----:B------:R-:W-:Y:S02]  /*2650*/  IADD3.X R11, PT, PT, R11, UR15, RZ, P1, !PT ;  /* 0x0000000f0b0b7c10 */ /* 0x000fe40008ffe4ff */
[----:B------:R-:W-:-:S05]  /*2660*/  IADD3 R6, P2, PT, R2, 0x400, RZ ;  /* 0x0000040002067810 */ /* 0x000fca0007f5e0ff */
[----:B------:R-:W-:-:S08]  /*2670*/  IMAD.X R7, RZ, RZ, R3, P2 ;  /* 0x000000ffff077224 */ /* 0x000fd000010e0603 */
.L_x_27:
[----:B0-----:R-:W-:Y:S01]  /*2680*/  IMAD.MOV.U32 R2, RZ, RZ, R10 ;  /* 0x000000ffff027224 */ /* 0x001fe200078e000a */
[----:B------:R-:W-:Y:S01]  /*2690*/  MOV R3, R19 ;  /* 0x0000001300037202 */ /* 0x000fe20000000f00 */
[----:B------:R-:W3:Y:S04]  /*26a0*/  LDG.E R8, desc[UR8][R6.64+-0x400] ;  /* 0xfffc000806087981 */ /* 0x000ee8000c1e1900 */
[----:B------:R-:W3:Y:S02]  /*26b0*/  LDG.E R9, desc[UR8][R2.64+-0x400] ;  /* 0xfffc000802097981 */ /* 0x000ee4000c1e1900 */
[----:B---3--:R-:W-:-:S04]  /*26c0*/  FMUL R9, R8, R9 ;  /* 0x0000000908097220 */ /* 0x008fc80000400000 */
[----:B--2---:R-:W-:Y:S02]  /*26d0*/  FMUL R13, R0, R9 ;  /* 0x00000009000d7220 */ /* 0x004fe40000400000 */
[----:B------:R-:W2:Y:S04]  /*26e0*/  LDG.E R9, desc[UR8][R2.64+-0x3fc] ;  /* 0xfffc040802097981 */ /* 0x000ea8000c1e1900 */
[----:B------:R-:W-:Y:S04]  /*26f0*/  STG.E desc[UR8][R2.64+-0x400], R13 ;  /* 0xfffc000d02007986 */ /* 0x000fe8000c101908 */
[----:B------:R-:W2:Y:S02]  /*2700*/  LDG.E R8, desc[UR8][R6.64+-0x3fc] ;  /* 0xfffc040806087981 */ /* 0x000ea4000c1e1900 */
[----:B--2---:R-:W-:-:S04]  /*2710*/  FMUL R9, R8, R9 ;  /* 0x0000000908097220 */ /* 0x004fc80000400000 */
[----:B01----:R-:W-:Y:S02]  /*2720*/  FMUL R15, R0, R9 ;  /* 0x00000009000f7220 */ /* 0x003fe40000400000 */
[----:B------:R-:W2:Y:S04]  /*2730*/  LDG.E R9, desc[UR8][R2.64+-0x3f8] ;  /* 0xfffc080802097981 */ /* 0x000ea8000c1e1900 */
[----:B------:R-:W-:Y:S04]  /*2740*/  STG.E desc[UR8][R2.64+-0x3fc], R15 ;  /* 0xfffc040f02007986 */ /* 0x000fe8000c101908 */
[----:B------:R-:W2:Y:S02]  /*2750*/  LDG.E R8, desc[UR8][R6.64+-0x3f8] ;  /* 0xfffc080806087981 */ /* 0x000ea4000c1e1900 */
[----:B--2---:R-:W-:-:S04]  /*2760*/  FMUL R9, R8, R9 ;  /* 0x0000000908097220 */ /* 0x004fc80000400000 */
[----:B------:R-:W-:Y:S02]  /*2770*/  FMUL R17, R0, R9 ;  /* 0x0000000900117220 */ /* 0x000fe40000400000 */
[----:B------:R-:W2:Y:S04]  /*2780*/  LDG.E R9, desc[UR8][R2.64+-0x3f4] ;  /* 0xfffc0c0802097981 */ /* 0x000ea8000c1e1900 */
[----:B------:R-:W-:Y:S04]  /*2790*/  STG.E desc[UR8][R2.64+-0x3f8], R17 ;  /* 0xfffc081102007986 */ /* 0x000fe8000c101908 */
[----:B------:R-:W2:Y:S02]  /*27a0*/  LDG.E R8, desc[UR8][R6.64+-0x3f4] ;  /* 0xfffc0c0806087981 */ /* 0x000ea4000c1e1900 */
[----:B--2---:R-:W-:Y:S01]  /*27b0*/  FMUL R9, R8, R9 ;  /* 0x0000000908097220 */ /* 0x004fe20000400000 */
[----:B------:R-:W-:-:S03]  /*27c0*/  IMAD.MOV.U32 R8, RZ, RZ, R4 ;  /* 0x000000ffff087224 */ /* 0x000fc600078e0004 */
[----:B------:R-:W-:Y:S01]  /*27d0*/  FMUL R19, R0, R9 ;  /* 0x0000000900137220 */ /* 0x000fe20000400000 */
[----:B------:R-:W-:-:S04]  /*27e0*/  IMAD.MOV.U32 R9, RZ, RZ, R11 ;  /* 0x000000ffff097224 */ /* 0x000fc800078e000b */
[----:B------:R-:W-:Y:S04]  /*27f0*/  STG.E desc[UR8][R2.64+-0x3f4], R19 ;  /* 0xfffc0c1302007986 */ /* 0x000fe8000c101908 */
[----:B------:R0:W-:Y:S04]  /*2800*/  STG.E desc[UR8][R8.64+-0x400], R13 ;  /* 0xfffc000d08007986 */ /* 0x0001e8000c101908 */
[----:B------:R1:W-:Y:S04]  /*2810*/  STG.E desc[UR8][R8.64+-0x3fc], R15 ;  /* 0xfffc040f08007986 */ /* 0x0003e8000c101908 */
[----:B------:R2:W-:Y:S04]  /*2820*/  STG.E desc[UR8][R8.64+-0x3f8], R17 ;  /* 0xfffc081108007986 */ /* 0x0005e8000c101908 */
[----:B------:R3:W-:Y:S04]  /*2830*/  STG.E desc[UR8][R8.64+-0x3f4], R19 ;  /* 0xfffc0c1308007986 */ /* 0x0007e8000c101908 */
[----:B------:R-:W4:Y:S04]  /*2840*/  LDG.E R4, desc[UR8][R6.64+-0x200] ;  /* 0xfffe000806047981 */ /* 0x000f28000c1e1900 */
[----:B------:R-:W4:Y:S04]  /*2850*/  LDG.E R11, desc[UR8][R2.64+-0x200] ;  /* 0xfffe0008020b7981 */ /* 0x000f28000c1e1900 */
[----:B------:R-:W5:Y:S04]  /*2860*/  LDG.E R21, desc[UR8][R2.64+-0x1fc] ;  /* 0xfffe040802157981 */ /* 0x000f68000c1e1900 */
[----:B0-----:R-:W2:Y:S04]  /*2870*/  LDG.E R13, desc[UR8][R2.64+-0x1f8] ;  /* 0xfffe0808020d7981 */ /* 0x001ea8000c1e1900 */
[----:B-1----:R-:W3:Y:S01]  /*2880*/  LDG.E R15, desc[UR8][R2.64+-0x1f4] ;  /* 0xfffe0c08020f7981 */ /* 0x002ee2000c1e1900 */
[----:B----4-:R-:W-:-:S04]  /*2890*/  FMUL R11, R4, R11 ;  /* 0x0000000b040b7220 */ /* 0x010fc80000400000 */
[----:B------:R-:W-:-:S05]  /*28a0*/  FMUL R11, R0, R11 ;  /* 0x0000000b000b7220 */ /* 0x000fca0000400000 */
[----:B------:R-:W-:Y:S04]  /*28b0*/  STG.E desc[UR8][R2.64+-0x200], R11 ;  /* 0xfffe000b02007986 */ /* 0x000fe8000c101908 */
[----:B------:R-:W5:Y:S02]  /*28c0*/  LDG.E R4, desc[UR8][R6.64+-0x1fc] ;  /* 0xfffe040806047981 */ /* 0x000f64000c1e1900 */
[----:B-----5:R-:W-:-:S04]  /*28d0*/  FMUL R21, R4, R21 ;  /* 0x0000001504157220 */ /* 0x020fc80000400000 */
[----:B------:R-:W-:-:S05]  /*28e0*/  FMUL R21, R0, R21 ;  /* 0x0000001500157220 */ /* 0x000fca0000400000 */
[----:B------:R-:W-:Y:S04]  /*28f0*/  STG.E desc[UR8][R2.64+-0x1fc], R21 ;  /* 0xfffe041502007986 */ /* 0x000fe8000c101908 */
[----:B------:R-:W2:Y:S02]  /*2900*/  LDG.E R4, desc[UR8][R6.64+-0x1f8] ;  /* 0xfffe080806047981 */ /* 0x000ea4000c1e1900 */
[----:B--2---:R-:W-:-:S04]  /*2910*/  FMUL R13, R4, R13 ;  /* 0x0000000d040d7220 */ /* 0x004fc80000400000 */
[----:B------:R-:W-:-:S05]  /*2920*/  FMUL R13, R0, R13 ;  /* 0x0000000d000d7220 */ /* 0x000fca0000400000 */
[----:B------:R-:W-:Y:S04]  /*2930*/  STG.E desc[UR8][R2.64+-0x1f8], R13 ;  /* 0xfffe080d02007986 */ /* 0x000fe8000c101908 */
[----:B------:R-:W3:Y:S02]  /*2940*/  LDG.E R4, desc[UR8][R6.64+-0x1f4] ;  /* 0xfffe0c0806047981 */ /* 0x000ee4000c1e1900 */
[----:B---3--:R-:W-:-:S04]  /*2950*/  FMUL R15, R4, R15 ;  /* 0x0000000f040f7220 */ /* 0x008fc80000400000 */
[----:B------:R-:W-:-:S05]  /*2960*/  FMUL R15, R0, R15 ;  /* 0x0000000f000f7220 */ /* 0x000fca0000400000 */
[----:B------:R-:W-:Y:S04]  /*2970*/  STG.E desc[UR8][R2.64+-0x1f4], R15 ;  /* 0xfffe0c0f02007986 */ /* 0x000fe8000c101908 */
[----:B------:R0:W-:Y:S04]  /*2980*/  STG.E desc[UR8][R8.64+-0x200], R11 ;  /* 0xfffe000b08007986 */ /* 0x0001e8000c101908 */
[----:B------:R-:W-:Y:S04]  /*2990*/  STG.E desc[UR8][R8.64+-0x1fc], R21 ;  /* 0xfffe041508007986 */ /* 0x000fe8000c101908 */
[----:B------:R1:W-:Y:S04]  /*29a0*/  STG.E desc[UR8][R8.64+-0x1f8], R13 ;  /* 0xfffe080d08007986 */ /* 0x0003e8000c101908 */
[----:B------:R2:W-:Y:S04]  /*29b0*/  STG.E desc[UR8][R8.64+-0x1f4], R15 ;  /* 0xfffe0c0f08007986 */ /* 0x0005e8000c101908 */
[----:B------:R-:W3:Y:S04]  /*29c0*/  LDG.E R4, desc[UR8][R6.64] ;  /* 0x0000000806047981 */ /* 0x000ee8000c1e1900 */
[----:B------:R-:W3:Y:S04]  /*29d0*/  LDG.E R17, desc[UR8][R2.64] ;  /* 0x0000000802117981 */ /* 0x000ee8000c1e1900 */
[----:B------:R-:W4:Y:S04]  /*29e0*/  LDG.E R19, desc[UR8][R2.64+0x4] ;  /* 0x0000040802137981 */ /* 0x000f28000c1e1900 */
[----:B0-----:R-:W5:Y:S04]  /*29f0*/  LDG.E R11, desc[UR8][R2.64+0x8] ;  /* 0x00000808020b7981 */ /* 0x001f68000c1e1900 */
[----:B-1----:R-:W2:Y:S01]  /*2a00*/  LDG.E R13, desc[UR8][R2.64+0xc] ;  /* 0x00000c08020d7981 */ /* 0x002ea2000c1e1900 */
[----:B---3--:R-:W-:-:S04]  /*2a10*/  FMUL R17, R4, R17 ;  /* 0x0000001104117220 */ /* 0x008fc80000400000 */
[----:B------:R-:W-:-:S05]  /*2a20*/  FMUL R17, R0, R17 ;  /* 0x0000001100117220 */ /* 0x000fca0000400000 */
[----:B------:R-:W-:Y:S04]  /*2a30*/  STG.E desc[UR8][R2.64], R17 ;  /* 0x0000001102007986 */ /* 0x000fe8000c101908 */
[----:B------:R-:W4:Y:S02]  /*2a40*/  LDG.E R4, desc[UR8][R6.64+0x4] ;  /* 0x0000040806047981 */ /* 0x000f24000c1e1900 */
        /* <DEDUP_REMOVED lines=11> */
[----:B------:R-:W-:Y:S04]  /*2b00*/  STG.E desc[UR8][R8.64], R17 ;  /* 0x0000001108007986 */ /* 0x000fe8000c101908 */
[----:B------:R-:W-:Y:S04]  /*2b10*/  STG.E desc[UR8][R8.64+0x4], R19 ;  /* 0x0000041308007986 */ /* 0x000fe8000c101908 */
[----:B------:R0:W-:Y:S04]  /*2b20*/  STG.E desc[UR8][R8.64+0x8], R11 ;  /* 0x0000080b08007986 */ /* 0x0001e8000c101908 */
[----:B------:R1:W-:Y:S04]  /*2b30*/  STG.E desc[UR8][R8.64+0xc], R13 ;  /* 0x00000c0d08007986 */ /* 0x0003e8000c101908 */
[----:B------:R-:W2:Y:S04]  /*2b40*/  LDG.E R4, desc[UR8][R6.64+0x200] ;  /* 0x0002000806047981 */ /* 0x000ea8000c1e1900 */
[----:B------:R-:W2:Y:S04]  /*2b50*/  LDG.E R15, desc[UR8][R2.64+0x200] ;  /* 0x00020008020f7981 */ /* 0x000ea8000c1e1900 */
[----:B------:R-:W3:Y:S04]  /*2b60*/  LDG.E R21, desc[UR8][R2.64+0x204] ;  /* 0x0002040802157981 */ /* 0x000ee8000c1e1900 */
[----:B0-----:R-:W4:Y:S01]  /*2b70*/  LDG.E R11, desc[UR8][R2.64+0x208] ;  /* 0x00020808020b7981 */ /* 0x001f22000c1e1900 */
[----:B--2---:R-:W-:-:S04]  /*2b80*/  FMUL R15, R4, R15 ;  /* 0x0000000f040f7220 */ /* 0x004fc80000400000 */
[----:B------:R-:W-:-:S05]  /*2b90*/  FMUL R15, R0, R15 ;  /* 0x0000000f000f7220 */ /* 0x000fca0000400000 */
[----:B------:R0:W-:Y:S04]  /*2ba0*/  STG.E desc[UR8][R2.64+0x200], R15 ;  /* 0x0002000f02007986 */ /* 0x0001e8000c101908 */
[----:B------:R-:W3:Y:S02]  /*2bb0*/  LDG.E R4, desc[UR8][R6.64+0x204] ;  /* 0x0002040806047981 */ /* 0x000ee4000c1e1900 */
[----:B---3--:R-:W-:-:S04]  /*2bc0*/  FMUL R21, R4, R21 ;  /* 0x0000001504157220 */ /* 0x008fc80000400000 */
[----:B------:R-:W-:-:S05]  /*2bd0*/  FMUL R21, R0, R21 ;  /* 0x0000001500157220 */ /* 0x000fca0000400000 */
[----:B------:R0:W-:Y:S04]  /*2be0*/  STG.E desc[UR8][R2.64+0x204], R21 ;  /* 0x0002041502007986 */ /* 0x0001e8000c101908 */
[----:B------:R-:W4:Y:S02]  /*2bf0*/  LDG.E R4, desc[UR8][R6.64+0x208] ;  /* 0x0002080806047981 */ /* 0x000f24000c1e1900 */
[----:B----4-:R-:W-:-:S04]  /*2c00*/  FMUL R11, R4, R11 ;  /* 0x0000000b040b7220 */ /* 0x010fc80000400000 */
[----:B-1----:R-:W-:Y:S02]  /*2c10*/  FMUL R13, R0, R11 ;  /* 0x0000000b000d7220 */ /* 0x002fe40000400000 */
[----:B------:R-:W2:Y:S04]  /*2c20*/  LDG.E R11, desc[UR8][R2.64+0x20c] ;  /* 0x00020c08020b7981 */ /* 0x000ea8000c1e1900 */
[----:B------:R0:W-:Y:S04]  /*2c30*/  STG.E desc[UR8][R2.64+0x208], R13 ;  /* 0x0002080d02007986 */ /* 0x0001e8000c101908 */
[----:B------:R1:W2:Y:S01]  /*2c40*/  LDG.E R4, desc[UR8][R6.64+0x20c] ;  /* 0x00020c0806047981 */ /* 0x0002a2000c1e1900 */
[----:B------:R-:W-:-:S04]  /*2c50*/  IADD3 R5, PT, PT, R5, 0x200, RZ ;  /* 0x0000020005057810 */ /* 0x000fc80007ffe0ff */
[----:B------:R-:W-:Y:S02]  /*2c60*/  ISETP.GE.AND P0, PT, R5, UR7, PT ;  /* 0x0000000705007c0c */ /* 0x000fe4000bf06270 */
[----:B------:R-:W-:Y:S02]  /*2c70*/  IADD3 R10, P1, PT, R2, 0x800, RZ ;  /* 0x00000800020a7810 */ /* 0x000fe40007f3e0ff */
[----:B-1----:R-:W-:-:S03]  /*2c80*/  IADD3 R6, P3, PT, R6, 0x800, RZ ;  /* 0x0000080006067810 */ /* 0x002fc60007f7e0ff */
[----:B------:R-:W-:Y:S01]  /*2c90*/  IMAD.X R19, RZ, RZ, R3, P1 ;  /* 0x000000ffff137224 */ /* 0x000fe200008e0603 */
[----:B------:R-:W-:Y:S01]  /*2ca0*/  IADD3.X R7, PT, PT, RZ, R7, RZ, P3, !PT ;  /* 0x00000007ff077210 */ /* 0x000fe20001ffe4ff */
[----:B--2---:R-:W-:-:S04]  /*2cb0*/  FMUL R11, R4, R11 ;  /* 0x0000000b040b7220 */ /* 0x004fc80000400000 */
[----:B------:R-:W-:-:S05]  /*2cc0*/  FMUL R17, R0, R11 ;  /* 0x0000000b00117220 */ /* 0x000fca0000400000 */
[----:B------:R0:W-:Y:S04]  /*2cd0*/  STG.E desc[UR8][R2.64+0x20c], R17 ;  /* 0x00020c1102007986 */ /* 0x0001e8000c101908 */
[----:B------:R0:W-:Y:S04]  /*2ce0*/  STG.E desc[UR8][R8.64+0x200], R15 ;  /* 0x0002000f08007986 */ /* 0x0001e8000c101908 */
[----:B------:R0:W-:Y:S04]  /*2cf0*/  STG.E desc[UR8][R8.64+0x204], R21 ;  /* 0x0002041508007986 */ /* 0x0001e8000c101908 */
[----:B------:R0:W-:Y:S04]  /*2d00*/  STG.E desc[UR8][R8.64+0x208], R13 ;  /* 0x0002080d08007986 */ /* 0x0001e8000c101908 */
[----:B------:R0:W-:Y:S01]  /*2d10*/  STG.E desc[UR8][R8.64+0x20c], R17 ;  /* 0x00020c1108007986 */ /* 0x0001e2000c101908 */
[----:B------:R-:W-:-:S05]  /*2d20*/  IADD3 R4, P2, PT, R8, 0x800, RZ ;  /* 0x0000080008047810 */ /* 0x000fca0007f5e0ff */
[----:B------:R-:W-:Y:S01]  /*2d30*/  IMAD.X R11, RZ, RZ, R9, P2 ;  /* 0x000000ffff0b7224 */ /* 0x000fe200010e0609 */
[----:B------:R-:W-:Y:S07]  /*2d40*/  @!P0 BRA `(.L_x_27) ;  /* 0xfffffff8004c8947 */ /* 0x000fee000383ffff */
[----:B------:R-:W-:Y:S05]  /*2d50*/  EXIT ;  /* 0x000000000000794d */ /* 0x000fea0003800000 */
        .weak           $__internal_0_$__cuda_sm20_rcp_rn_f32_slowpath
        .type           $__internal_0_$__cuda_sm20_rcp_rn_f32_slowpath,@function
        .size           $__internal_0_$__cuda_sm20_rcp_rn_f32_slowpath,($__internal_1_$__cuda_sm20_sqrt_rn_f32_slowpath - $__internal_0_$__cuda_sm20_rcp_rn_f32_slowpath)
$__internal_0_$__cuda_sm20_rcp_rn_f32_slowpath:
[----:B------:R-:W-:Y:S01]  /*2d60*/  IMAD.SHL.U32 R0, R2, 0x2, RZ ;  /* 0x0000000202007824 */ /* 0x000fe200078e00ff */
[----:B------:R-:W-:Y:S04]  /*2d70*/  BSSY.RECONVERGENT B2, `(.L_x_28) ;  /* 0x0000030000027945 */ /* 0x000fe80003800200 */
[----:B------:R-:W-:-:S04]  /*2d80*/  SHF.R.U32.HI R9, RZ, 0x18, R0 ;  /* 0x00000018ff097819 */ /* 0x000fc80000011600 */
[----:B------:R-:W-:-:S13]  /*2d90*/  ISETP.NE.U32.AND P0, PT, R9, RZ, PT ;  /* 0x000000ff0900720c */ /* 0x000fda0003f05070 */
[----:B------:R-:W-:Y:S05]  /*2da0*/  @P0 BRA `(.L_x_29) ;  /* 0x0000000000280947 */ /* 0x000fea0003800000 */
[----:B------:R-:W-:-:S05]  /*2db0*/  IMAD.SHL.U32 R0, R2, 0x2, RZ ;  /* 0x0000000202007824 */ /* 0x000fca00078e00ff */
[----:B------:R-:W-:-:S13]  /*2dc0*/  ISETP.NE.AND P0, PT, R0, RZ, PT ;  /* 0x000000ff0000720c */ /* 0x000fda0003f05270 */
[----:B------:R-:W-:Y:S01]  /*2dd0*/  @P0 FFMA R7, R2, 1.84467440737095516160e+19, RZ ;  /* 0x5f80000002070823 */ /* 0x000fe200000000ff */
[----:B------:R-:W-:Y:S08]  /*2de0*/  @!P0 MUFU.RCP R3, R2 ;  /* 0x0000000200038308 */ /* 0x000ff00000001000 */
[----:B------:R-:W0:Y:S02]  /*2df0*/  @P0 MUFU.RCP R0, R7 ;  /* 0x0000000700000308 */ /* 0x000e240000001000 */
[----:B0-----:R-:W-:-:S04]  /*2e00*/  @P0 FFMA R8, R7, R0, -1 ;  /* 0xbf80000007080423 */ /* 0x001fc80000000000 */
[----:B------:R-:W-:-:S04]  /*2e10*/  @P0 FADD.FTZ R9, -R8, -RZ ;  /* 0x800000ff08090221 */ /* 0x000fc80000010100 */
[----:B------:R-:W-:-:S04]  /*2e20*/  @P0 FFMA R0, R0, R9, R0 ;  /* 0x0000000900000223 */ /* 0x000fc80000000000 */
[----:B------:R-:W-:Y:S01]  /*2e30*/  @P0 FFMA R3, R0, 1.84467440737095516160e+19, RZ ;  /* 0x5f80000000030823 */ /* 0x000fe200000000ff */
[----:B------:R-:W-:Y:S06]  /*2e40*/  BRA `(.L_x_30) ;  /* 0x0000000000887947 */ /* 0x000fec0003800000 */
.L_x_29:
[----:B------:R-:W-:-:S04]  /*2e50*/  IADD3 R11, PT, PT, R9, -0xfd, RZ ;  /* 0xffffff03090b7810 */ /* 0x000fc80007ffe0ff */
[----:B------:R-:W-:-:S13]  /*2e60*/  ISETP.GT.U32.AND P0, PT, R11, 0x1, PT ;  /* 0x000000010b00780c */ /* 0x000fda0003f04070 */
[----:B------:R-:W-:Y:S05]  /*2e70*/  @P0 BRA `(.L_x_31) ;  /* 0x0000000000780947 */ /* 0x000fea0003800000 */
[----:B------:R-:W-:Y:S01]  /*2e80*/  LOP3.LUT R0, R2, 0x7fffff, RZ, 0xc0, !PT ;  /* 0x007fffff02007812 */ /* 0x000fe200078ec0ff */
[----:B------:R-:W-:-:S03]  /*2e90*/  IMAD.MOV.U32 R10, RZ, RZ, 0x3 ;  /* 0x00000003ff0a7424 */ /* 0x000fc600078e00ff */
[----:B------:R-:W-:Y:S02]  /*2ea0*/  LOP3.LUT R0, R0, 0x3f800000, RZ, 0xfc, !PT ;  /* 0x3f80000000007812 */ /* 0x000fe400078efcff */
[----:B------:R-:W-:Y:S02]  /*2eb0*/  SHF.L.U32 R10, R10, R11, RZ ;  /* 0x0000000b0a0a7219 */ /* 0x000fe400000006ff */
[----:B------:R-:W0:Y:S02]  /*2ec0*/  MUFU.RCP R3, R0 ;  /* 0x0000000000037308 */ /* 0x000e240000001000 */
[----:B0-----:R-:W-:-:S04]  /*2ed0*/  FFMA R7, R0, R3, -1 ;  /* 0xbf80000000077423 */ /* 0x001fc80000000003 */
[----:B------:R-:W-:-:S04]  /*2ee0*/  FADD.FTZ R8, -R7, -RZ ;  /* 0x800000ff07087221 */ /* 0x000fc80000010100 */
[CCC-:B------:R-:W-:Y:S01]  /*2ef0*/  FFMA.RM R7, R3.reuse, R8.reuse, R3.reuse ;  /* 0x0000000803077223 */ /* 0x1c0fe20000004003 */
[----:B------:R-:W-:-:S04]  /*2f00*/  FFMA.RP R8, R3, R8, R3 ;  /* 0x0000000803087223 */ /* 0x000fc80000008003 */
[C---:B------:R-:W-:Y:S02]  /*2f10*/  LOP3.LUT R3, R7.reuse, 0x7fffff, RZ, 0xc0, !PT ;  /* 0x007fffff07037812 */ /* 0x040fe400078ec0ff */
[----:B------:R-:W-:Y:S02]  /*2f20*/  FSETP.NEU.FTZ.AND P0, PT, R7, R8, PT ;  /* 0x000000080700720b */ /* 0x000fe40003f1d000 */
[----:B------:R-:W-:Y:S02]  /*2f30*/  LOP3.LUT R3, R3, 0x800000, RZ, 0xfc, !PT ;  /* 0x0080000003037812 */ /* 0x000fe400078efcff */
[----:B------:R-:W-:Y:S02]  /*2f40*/  SEL R7, RZ, 0xffffffff, !P0 ;  /* 0xffffffffff077807 */ /* 0x000fe40004000000 */
[----:B------:R-:W-:-:S03]  /*2f50*/  LOP3.LUT R10, R10, R3, RZ, 0xc0, !PT ;  /* 0x000000030a0a7212 */ /* 0x000fc600078ec0ff */
[----:B------:R-:W-:Y:S01]  /*2f60*/  IMAD.MOV R0, RZ, RZ, -R7 ;  /* 0x000000ffff007224 */ /* 0x000fe200078e0a07 */
[----:B------:R-:W-:-:S04]  /*2f70*/  SHF.R.U32.HI R10, RZ, R11, R10 ;  /* 0x0000000bff0a7219 */ /* 0x000fc8000001160a */
[----:B------:R-:W-:Y:S02]  /*2f80*/  LOP3.LUT P1, RZ, R0, R11, R3, 0xf8, !PT ;  /* 0x0000000b00ff7212 */ /* 0x000fe4000782f803 */
[C---:B------:R-:W-:Y:S02]  /*2f90*/  LOP3.LUT P0, RZ, R10.reuse, 0x1, RZ, 0xc0, !PT ;  /* 0x000000010aff7812 */ /* 0x040fe4000780c0ff */
[----:B------:R-:W-:-:S04]  /*2fa0*/  LOP3.LUT P2, RZ, R10, 0x2, RZ, 0xc0, !PT ;  /* 0x000000020aff7812 */ /* 0x000fc8000784c0ff */
[----:B------:R-:W-:Y:S02]  /*2fb0*/  PLOP3.LUT P0, PT, P0, P1, P2, 0xe0, 0x0 ;  /* 0x000000000000781c */ /* 0x000fe40000703c20 */
[----:B------:R-:W-:Y:S02]  /*2fc0*/  LOP3.LUT P1, RZ, R2, 0x7fffff, RZ, 0xc0, !PT ;  /* 0x007fffff02ff7812 */ /* 0x000fe4000782c0ff */
[----:B------:R-:W-:-:S04]  /*2fd0*/  SEL R0, RZ, 0x1, !P0 ;  /* 0x00000001ff007807 */ /* 0x000fc80004000000 */
[----:B------:R-:W-:-:S04]  /*2fe0*/  IADD3 R0, PT, PT, -R0, RZ, RZ ;  /* 0x000000ff00007210 */ /* 0x000fc80007ffe1ff */
[----:B------:R-:W-:Y:S01]  /*2ff0*/  ISETP.GE.AND P0, PT, R0, RZ, PT ;  /* 0x000000ff0000720c */ /* 0x000fe20003f06270 */
[----:B------:R-:W-:-:S05]  /*3000*/  VIADD R0, R9, 0xffffff04 ;  /* 0xffffff0409007836 */ /* 0x000fca0000000000 */
[----:B------:R-:W-:-:S07]  /*3010*/  SHF.R.U32.HI R3, RZ, R0, R3 ;  /* 0x00000000ff037219 */ /* 0x000fce0000011603 */
[----:B------:R-:W-:-:S05]  /*3020*/  @!P0 VIADD R3, R3, 0x1 ;  /* 0x0000000103038836 */ /* 0x000fca0000000000 */
[----:B------:R-:W-:-:S04]  /*3030*/  @!P1 SHF.L.U32 R3, R3, 0x1, RZ ;  /* 0x0000000103039819 */ /* 0x000fc800000006ff */
[----:B------:R-:W-:Y:S01]  /*3040*/  LOP3.LUT R3, R3, 0x80000000, R2, 0xf8, !PT ;  /* 0x8000000003037812 */ /* 0x000fe200078ef802 */
[----:B------:R-:W-:Y:S06]  /*3050*/  BRA `(.L_x_30) ;  /* 0x0000000000047947 */ /* 0x000fec0003800000 */
.L_x_31:
[----:B------:R0:W1:Y:S02]  /*3060*/  MUFU.RCP R3, R2 ;  /* 0x0000000200037308 */ /* 0x0000640000001000 */
.L_x_30:
[----:B------:R-:W-:Y:S05]  /*3070*/  BSYNC.RECONVERGENT B2 ;  /* 0x0000000000027941 */ /* 0x000fea0003800200 */
.L_x_28:
[----:B------:R-:W-:-:S04]  /*3080*/  IMAD.MOV.U32 R7, RZ, RZ, 0x0 ;  /* 0x00000000ff077424 */ /* 0x000fc800078e00ff */
[----:B01----:R-:W-:Y:S05]  /*3090*/  RET.REL.NODEC R6 `(_Z11rms_norm_v3IfLi32ELi128EEvPT_S1_S1_iif) ;  /* 0xffffffcc06d87950 */ /* 0x003fea0003c3ffff */
        .weak           $__internal_1_$__cuda_sm20_sqrt_rn_f32_slowpath
        .type           $__internal_1_$__cuda_sm20_sqrt_rn_f32_slowpath,@function
        .size           $__internal_1_$__cuda_sm20_sqrt_rn_f32_slowpath,(.L_x_35 - $__internal_1_$__cuda_sm20_sqrt_rn_f32_slowpath)
$__internal_1_$__cuda_sm20_sqrt_rn_f32_slowpath:
[----:B------:R-:W-:-:S13]  /*30a0*/  LOP3.LUT P0, RZ, R0, 0x7fffffff, RZ, 0xc0, !PT ;  /* 0x7fffffff00ff7812 */ /* 0x000fda000780c0ff */
[----:B------:R-:W-:Y:S01]  /*30b0*/  @!P0 IMAD.MOV.U32 R2, RZ, RZ, R0 ;  /* 0x000000ffff028224 */ /* 0x000fe200078e0000 */
[----:B------:R-:W-:Y:S06]  /*30c0*/  @!P0 BRA `(.L_x_32) ;  /* 0x0000000000408947 */ /* 0x000fec0003800000 */
[----:B------:R-:W-:-:S13]  /*30d0*/  FSETP.GEU.FTZ.AND P0, PT, R0, RZ, PT ;  /* 0x000000ff0000720b */ /* 0x000fda0003f1e000 */
[----:B------:R-:W-:Y:S01]  /*30e0*/  @!P0 MOV R2, 0x7fffffff ;  /* 0x7fffffff00028802 */ /* 0x000fe20000000f00 */
[----:B------:R-:W-:Y:S06]  /*30f0*/  @!P0 BRA `(.L_x_32) ;  /* 0x0000000000348947 */ /* 0x000fec0003800000 */
[----:B------:R-:W-:-:S13]  /*3100*/  FSETP.GTU.FTZ.AND P0, PT, |R0|, +INF , PT ;  /* 0x7f8000000000780b */ /* 0x000fda0003f1c200 */
[----:B------:R-:W-:Y:S01]  /*3110*/  @P0 FADD.FTZ R2, R0, 1 ;  /* 0x3f80000000020421 */ /* 0x000fe20000010000 */
[----:B------:R-:W-:Y:S06]  /*3120*/  @P0 BRA `(.L_x_32) ;  /* 0x0000000000280947 */ /* 0x000fec0003800000 */
[----:B------:R-:W-:-:S13]  /*3130*/  FSETP.NEU.FTZ.AND P0, PT, |R0|, +INF , PT ;  /* 0x7f8000000000780b */ /* 0x000fda0003f1d200 */
[----:B------:R-:W-:-:S04]  /*3140*/  @P0 FFMA R3, R0, 1.84467440737095516160e+19, RZ ;  /* 0x5f80000000030823 */ /* 0x000fc800000000ff */
[----:B------:R-:W0:Y:S02]  /*3150*/  @P0 MUFU.RSQ R2, R3 ;  /* 0x0000000300020308 */ /* 0x000e240000001400 */
[----:B0-----:R-:W-:Y:S01]  /*3160*/  @P0 FMUL.FTZ R6, R3, R2 ;  /* 0x0000000203060220 */ /* 0x001fe20000410000 */
[----:B------:R-:W-:Y:S01]  /*3170*/  @P0 FMUL.FTZ R8, R2, 0.5 ;  /* 0x3f00000002080820 */ /* 0x000fe20000410000 */
[----:B------:R-:W-:Y:S02]  /*3180*/  @!P0 IMAD.MOV.U32 R2, RZ, RZ, R0 ;  /* 0x000000ffff028224 */ /* 0x000fe400078e0000 */
[----:B------:R-:W-:-:S04]  /*3190*/  @P0 FADD.FTZ R7, -R6, -RZ ;  /* 0x800000ff06070221 */ /* 0x000fc80000010100 */
[----:B------:R-:W-:-:S04]  /*31a0*/  @P0 FFMA R7, R6, R7, R3 ;  /* 0x0000000706070223 */ /* 0x000fc80000000003 */
[----:B------:R-:W-:-:S04]  /*31b0*/  @P0 FFMA R7, R7, R8, R6 ;  /* 0x0000000807070223 */ /* 0x000fc80000000006 */
[----:B------:R-:W-:-:S07]  /*31c0*/  @P0 FMUL.FTZ R2, R7, 2.3283064365386962891e-10 ;  /* 0x2f80000007020820 */ /* 0x000fce0000410000 */
.L_x_32:
[----:B------:R-:W-:Y:S01]  /*31d0*/  IMAD.MOV.U32 R0, RZ, RZ, R2 ;  /* 0x000000ffff007224 */ /* 0x000fe200078e0002 */
[----:B------:R-:W-:Y:S01]  /*31e0*/  MOV R2, R9 ;  /* 0x0000000900027202 */ /* 0x000fe20000000f00 */
[----:B------:R-:W-:-:S04]  /*31f0*/  IMAD.MOV.U32 R3, RZ, RZ, 0x0 ;  /* 0x00000000ff037424 */ /* 0x000fc800078e00ff */
[----:B------:R-:W-:Y:S05]  /*3200*/  RET.REL.NODEC R2 `(_Z11rms_norm_v3IfLi32ELi128EEvPT_S1_S1_iif) ;  /* 0xffffffcc027c7950 */ /* 0x000fea0003c3ffff */
.L_x_33:
[----:B------:R-:W-:-:S00]  /*3210*/  BRA `(.L_x_33) ;  /* 0xfffffffc00fc7947 */ /* 0x000fc0000383ffff */
[----:B------:R-:W-:-:S00]  /*3220*/  NOP ;  /* 0x0000000000007918 */ /* 0x000fc00000000000 */
        /* <DEDUP_REMOVED lines=13> */
.L_x_35:


//--------------------- .nv.shared._Z11rms_norm_v3IfLi32ELi128EEvPT_S1_S1_iif --------------------------
	.section	.nv.shared._Z11rms_norm_v3IfLi32ELi128EEvPT_S1_S1_iif,"aw",@nobits
	.sectionflags	@""
	.align	4
.nv.shared._Z11rms_norm_v3IfLi32ELi128EEvPT_S1_S1_iif:
	.zero		1032


//--------------------- .nv.shared.reserved.0     --------------------------
	.section	.nv.shared.reserved.0,"aw",@nobits
	.weak		__nv_reservedSMEM_offset_0_alias
	.size		__nv_reservedSMEM_offset_0_alias, 0, 64
	.other		__nv_reservedSMEM_offset_0_alias,@"STO_CUDA_RESERVED_SHARED STV_DEFAULT"
__nv_reservedSMEM_offset_0_alias:
	.zero		0
	.zero		64


//--------------------- .nv.constant0._Z11rms_norm_v3IfLi32ELi128EEvPT_S1_S1_iif --------------------------
	.section	.nv.constant0._Z11rms_norm_v3IfLi32ELi128EEvPT_S1_S1_iif,"a",@progbits
	.sectionflags	@""
	.align	4
.nv.constant0._Z11rms_norm_v3IfLi32ELi128EEvPT_S1_S1_iif:
	.zero		932


//--------------------- SYMBOLS --------------------------

	.type		.nv.reservedSmem.offset0,@object
	.size		.nv.reservedSmem.offset0,0x4
	.type		.nv.reservedSmem.cap,@object
	.size		.nv.reservedSmem.cap,0x4
